	.target	sm_90a

	.elftype	@"ET_EXEC"


//--------------------- .note.nv.tkinfo           --------------------------
	.section	.note.nv.tkinfo,"",@"SHT_NOTE"
	.sectionflags	@"SHF_NOTE_NV_TKINFO"
	.tkinfo
        /*0018*/ 	.word	0x00000002
        /*0030*/ 	.string	""
        /*0030*/ 	.string	"ptxas"
        /*0030*/ 	.string	"Cuda compilation tools, release 13.0, V13.0.88"
        /*0030*/ 	.string	"Build cuda_13.0.r13.0/compiler.36424714_0"
        /*0030*/ 	.string	"-arch sm_90a -m 64 "



//--------------------- .note.nv.cuinfo           --------------------------
	.section	.note.nv.cuinfo,"",@"SHT_NOTE"
	.sectionflags	@"SHF_NOTE_NV_CUINFO"
        /*0018*/ 	.short	0x0002
        /*001a*/ 	.short	0x005a
        /*001c*/ 	.short	0x0082
	.zero		2


//--------------------- .nv.info                  --------------------------
	.section	.nv.info,"",@"SHT_CUDA_INFO"
	.align	4


	//----- nvinfo : EIATTR_REGCOUNT
	.align		4
        /*0000*/ 	.byte	0x04, 0x2f
        /*0002*/ 	.short	(.L_12 - .L_11)
	.align		4
.L_11:
        /*0004*/ 	.word	index@(_ZN7cutlass13device_kernelIN5flash19enable_sm80_to_sm89INS1_16FlashAttnFwdSm80INS1_25CollectiveMainloopFwdSm80ILi8ELi1ELb1EN4cute5tupleIJNS5_1CILi128EEENS7_ILi112EEES8_EEELi128ENS_10bfloat16_tEfNS_4arch4Sm80ELb1ELb0ELb0ELb1ELb1ELb1ELb1ELb1EEENS1_21CollectiveEpilogueFwdINS6_IJS8_S8_S9_EEENS6_IJNS7_ILi1EEESH_SH_EEESB_SD_Li256ELb1ELb1ELb1ELb0EEENS1_36VarlenDynamicPersistentTileSchedulerILi128ELi112ELi256ELi256ELb1ELb1ELb0ELb1ELb1ELb1EEEEEEEEEvNT_6ParamsE)
        /*0008*/ 	.word	0x00000004


	//----- nvinfo : EIATTR_FRAME_SIZE
	.align		4
.L_12:
        /*000c*/ 	.byte	0x04, 0x11
        /*000e*/ 	.short	(.L_14 - .L_13)
	.align		4
.L_13:
        /*0010*/ 	.word	index@(_ZN7cutlass13device_kernelIN5flash19enable_sm80_to_sm89INS1_16FlashAttnFwdSm80INS1_25CollectiveMainloopFwdSm80ILi8ELi1ELb1EN4cute5tupleIJNS5_1CILi128EEENS7_ILi112EEES8_EEELi128ENS_10bfloat16_tEfNS_4arch4Sm80ELb1ELb0ELb0ELb1ELb1ELb1ELb1ELb1EEENS1_21CollectiveEpilogueFwdINS6_IJS8_S8_S9_EEENS6_IJNS7_ILi1EEESH_SH_EEESB_SD_Li256ELb1ELb1ELb1ELb0EEENS1_36VarlenDynamicPersistentTileSchedulerILi128ELi112ELi256ELi256ELb1ELb1ELb0ELb1ELb1ELb1EEEEEEEEEvNT_6ParamsE)
        /*0014*/ 	.word	0x00000000


	//----- nvinfo : EIATTR_REGCOUNT
	.align		4
.L_14:
        /*0018*/ 	.byte	0x04, 0x2f
        /*001a*/ 	.short	(.L_16 - .L_15)
	.align		4
.L_15:
        /*001c*/ 	.word	index@(_ZN7cutlass13device_kernelIN5flash19enable_sm80_to_sm89INS1_16FlashAttnFwdSm80INS1_25CollectiveMainloopFwdSm80ILi8ELi1ELb1EN4cute5tupleIJNS5_1CILi128EEENS7_ILi112EEES8_EEELi128ENS_10bfloat16_tEfNS_4arch4Sm80ELb1ELb0ELb0ELb1ELb1ELb0ELb1ELb1EEENS1_21CollectiveEpilogueFwdINS6_IJS8_S8_S9_EEENS6_IJNS7_ILi1EEESH_SH_EEESB_SD_Li256ELb1ELb1ELb1ELb0EEENS1_36VarlenDynamicPersistentTileSchedulerILi128ELi112ELi256ELi256ELb1ELb1ELb0ELb1ELb1ELb1EEEEEEEEEvNT_6ParamsE)
        /*0020*/ 	.word	0x00000004


	//----- nvinfo : EIATTR_FRAME_SIZE
	.align		4
.L_16:
        /*0024*/ 	.byte	0x04, 0x11
        /*0026*/ 	.short	(.L_18 - .L_17)
	.align		4
.L_17:
        /*0028*/ 	.word	index@(_ZN7cutlass13device_kernelIN5flash19enable_sm80_to_sm89INS1_16FlashAttnFwdSm80INS1_25CollectiveMainloopFwdSm80ILi8ELi1ELb1EN4cute5tupleIJNS5_1CILi128EEENS7_ILi112EEES8_EEELi128ENS_10bfloat16_tEfNS_4arch4Sm80ELb1ELb0ELb0ELb1ELb1ELb0ELb1ELb1EEENS1_21CollectiveEpilogueFwdINS6_IJS8_S8_S9_EEENS6_IJNS7_ILi1EEESH_SH_EEESB_SD_Li256ELb1ELb1ELb1ELb0EEENS1_36VarlenDynamicPersistentTileSchedulerILi128ELi112ELi256ELi256ELb1ELb1ELb0ELb1ELb1ELb1EEEEEEEEEvNT_6ParamsE)
        /*002c*/ 	.word	0x00000000


	//----- nvinfo : EIATTR_REGCOUNT
	.align		4
.L_18:
        /*0030*/ 	.byte	0x04, 0x2f
        /*0032*/ 	.short	(.L_20 - .L_19)
	.align		4
.L_19:
        /*0034*/ 	.word	index@(_ZN7cutlass13device_kernelIN5flash19enable_sm80_to_sm89INS1_16FlashAttnFwdSm80INS1_25CollectiveMainloopFwdSm80ILi4ELi1ELb0EN4cute5tupleIJNS5_1CILi128EEENS7_ILi64EEES8_EEELi128ENS_10bfloat16_tEfNS_4arch4Sm80ELb1ELb0ELb0ELb0ELb1ELb0ELb1ELb1EEENS1_21CollectiveEpilogueFwdINS6_IJS8_S8_S9_EEENS6_IJNS7_ILi1EEESH_SH_EEESB_SD_Li128ELb0ELb1ELb1ELb0EEENS1_30DynamicPersistentTileSchedulerILi128ELi128ELb1ELb1ELb0EEEEEEEEEvNT_6ParamsE)
        /*0038*/ 	.word	0x00000004


	//----- nvinfo : EIATTR_FRAME_SIZE
	.align		4
.L_20:
        /*003c*/ 	.byte	0x04, 0x11
        /*003e*/ 	.short	(.L_22 - .L_21)
	.align		4
.L_21:
        /*0040*/ 	.word	index@(_ZN7cutlass13device_kernelIN5flash19enable_sm80_to_sm89INS1_16FlashAttnFwdSm80INS1_25CollectiveMainloopFwdSm80ILi4ELi1ELb0EN4cute5tupleIJNS5_1CILi128EEENS7_ILi64EEES8_EEELi128ENS_10bfloat16_tEfNS_4arch4Sm80ELb1ELb0ELb0ELb0ELb1ELb0ELb1ELb1EEENS1_21CollectiveEpilogueFwdINS6_IJS8_S8_S9_EEENS6_IJNS7_ILi1EEESH_SH_EEESB_SD_Li128ELb0ELb1ELb1ELb0EEENS1_30DynamicPersistentTileSchedulerILi128ELi128ELb1ELb1ELb0EEEEEEEEEvNT_6ParamsE)
        /*0044*/ 	.word	0x00000000


	//----- nvinfo : EIATTR_REGCOUNT
	.align		4
.L_22:
        /*0048*/ 	.byte	0x04, 0x2f
        /*004a*/ 	.short	(.L_24 - .L_23)
	.align		4
.L_23:
        /*004c*/ 	.word	index@(_ZN7cutlass13device_kernelIN5flash19enable_sm80_to_sm89INS1_16FlashAttnFwdSm80INS1_25CollectiveMainloopFwdSm80ILi8ELi1ELb1EN4cute5tupleIJNS5_1CILi128EEENS7_ILi96EEES8_EEELi128ENS_10bfloat16_tEfNS_4arch4Sm80ELb0ELb1ELb0ELb1ELb1ELb1ELb1ELb1EEENS1_21CollectiveEpilogueFwdINS6_IJS8_S8_S9_EEENS6_IJNS7_ILi1EEESH_SH_EEESB_SD_Li256ELb1ELb1ELb1ELb0EEENS1_36VarlenDynamicPersistentTileSchedulerILi128ELi96ELi256ELi256ELb1ELb1ELb0ELb1ELb0ELb1EEEEEEEEEvNT_6ParamsE)
        /*0050*/ 	.word	0x00000004


	//----- nvinfo : EIATTR_FRAME_SIZE
	.align		4
.L_24:
        /*0054*/ 	.byte	0x04, 0x11
        /*0056*/ 	.short	(.L_26 - .L_25)
	.align		4
.L_25:
        /*0058*/ 	.word	index@(_ZN7cutlass13device_kernelIN5flash19enable_sm80_to_sm89INS1_16FlashAttnFwdSm80INS1_25CollectiveMainloopFwdSm80ILi8ELi1ELb1EN4cute5tupleIJNS5_1CILi128EEENS7_ILi96EEES8_EEELi128ENS_10bfloat16_tEfNS_4arch4Sm80ELb0ELb1ELb0ELb1ELb1ELb1ELb1ELb1EEENS1_21CollectiveEpilogueFwdINS6_IJS8_S8_S9_EEENS6_IJNS7_ILi1EEESH_SH_EEESB_SD_Li256ELb1ELb1ELb1ELb0EEENS1_36VarlenDynamicPersistentTileSchedulerILi128ELi96ELi256ELi256ELb1ELb1ELb0ELb1ELb0ELb1EEEEEEEEEvNT_6ParamsE)
        /*005c*/ 	.word	0x00000000


	//----- nvinfo : EIATTR_REGCOUNT
	.align		4
.L_26:
        /*0060*/ 	.byte	0x04, 0x2f
        /*0062*/ 	.short	(.L_28 - .L_27)
	.align		4
.L_27:
        /*0064*/ 	.word	index@(_ZN7cutlass13device_kernelIN5flash19enable_sm80_to_sm89INS1_16FlashAttnFwdSm80INS1_25CollectiveMainloopFwdSm80ILi8ELi1ELb1EN4cute5tupleIJNS5_1CILi128EEENS7_ILi96EEES8_EEELi128ENS_10bfloat16_tEfNS_4arch4Sm80ELb0ELb1ELb0ELb1ELb1ELb0ELb1ELb1EEENS1_21CollectiveEpilogueFwdINS6_IJS8_S8_S9_EEENS6_IJNS7_ILi1EEESH_SH_EEESB_SD_Li256ELb1ELb1ELb1ELb0EEENS1_36VarlenDynamicPersistentTileSchedulerILi128ELi96ELi256ELi256ELb1ELb1ELb0ELb1ELb0ELb1EEEEEEEEEvNT_6ParamsE)
        /*0068*/ 	.word	0x00000004


	//----- nvinfo : EIATTR_FRAME_SIZE
	.align		4
.L_28:
        /*006c*/ 	.byte	0x04, 0x11
        /*006e*/ 	.short	(.L_30 - .L_29)
	.align		4
.L_29:
        /*0070*/ 	.word	index@(_ZN7cutlass13device_kernelIN5flash19enable_sm80_to_sm89INS1_16FlashAttnFwdSm80INS1_25CollectiveMainloopFwdSm80ILi8ELi1ELb1EN4cute5tupleIJNS5_1CILi128EEENS7_ILi96EEES8_EEELi128ENS_10bfloat16_tEfNS_4arch4Sm80ELb0ELb1ELb0ELb1ELb1ELb0ELb1ELb1EEENS1_21CollectiveEpilogueFwdINS6_IJS8_S8_S9_EEENS6_IJNS7_ILi1EEESH_SH_EEESB_SD_Li256ELb1ELb1ELb1ELb0EEENS1_36VarlenDynamicPersistentTileSchedulerILi128ELi96ELi256ELi256ELb1ELb1ELb0ELb1ELb0ELb1EEEEEEEEEvNT_6ParamsE)
        /*0074*/ 	.word	0x00000000


	//----- nvinfo : EIATTR_REGCOUNT
	.align		4
.L_30:
        /*0078*/ 	.byte	0x04, 0x2f
        /*007a*/ 	.short	(.L_32 - .L_31)
	.align		4
.L_31:
        /*007c*/ 	.word	index@(_ZN7cutlass13device_kernelIN5flash19enable_sm80_to_sm89INS1_16FlashAttnFwdSm80INS1_25CollectiveMainloopFwdSm80ILi4ELi1ELb0EN4cute5tupleIJNS5_1CILi128EEENS7_ILi48EEES8_EEELi128ENS_10bfloat16_tEfNS_4arch4Sm80ELb0ELb1ELb0ELb0ELb1ELb0ELb1ELb1EEENS1_21CollectiveEpilogueFwdINS6_IJS8_S8_S9_EEENS6_IJNS7_ILi1EEESH_SH_EEESB_SD_Li128ELb0ELb1ELb1ELb0EEENS1_19SingleTileSchedulerILb0ELb1ELb1ELi128EEEEEEEEEvNT_6ParamsE)
        /*0080*/ 	.word	0x00000004


	//----- nvinfo : EIATTR_FRAME_SIZE
	.align		4
.L_32:
        /*0084*/ 	.byte	0x04, 0x11
        /*0086*/ 	.short	(.L_34 - .L_33)
	.align		4
.L_33:
        /*0088*/ 	.word	index@(_ZN7cutlass13device_kernelIN5flash19enable_sm80_to_sm89INS1_16FlashAttnFwdSm80INS1_25CollectiveMainloopFwdSm80ILi4ELi1ELb0EN4cute5tupleIJNS5_1CILi128EEENS7_ILi48EEES8_EEELi128ENS_10bfloat16_tEfNS_4arch4Sm80ELb0ELb1ELb0ELb0ELb1ELb0ELb1ELb1EEENS1_21CollectiveEpilogueFwdINS6_IJS8_S8_S9_EEENS6_IJNS7_ILi1EEESH_SH_EEESB_SD_Li128ELb0ELb1ELb1ELb0EEENS1_19SingleTileSchedulerILb0ELb1ELb1ELi128EEEEEEEEEvNT_6ParamsE)
        /*008c*/ 	.word	0x00000000


	//----- nvinfo : EIATTR_REGCOUNT
	.align		4
.L_34:
        /*0090*/ 	.byte	0x04, 0x2f
        /*0092*/ 	.short	(.L_36 - .L_35)
	.align		4
.L_35:
        /*0094*/ 	.word	index@(_ZN7cutlass13device_kernelIN5flash19enable_sm80_to_sm89INS1_16FlashAttnFwdSm80INS1_25CollectiveMainloopFwdSm80ILi8ELi1ELb1EN4cute5tupleIJNS5_1CILi128EEENS7_ILi112EEES8_EEELi128ENS_10bfloat16_tEfNS_4arch4Sm80ELb0ELb0ELb0ELb1ELb1ELb1ELb1ELb1EEENS1_21CollectiveEpilogueFwdINS6_IJS8_S8_S9_EEENS6_IJNS7_ILi1EEESH_SH_EEESB_SD_Li256ELb1ELb1ELb1ELb0EEENS1_36VarlenDynamicPersistentTileSchedulerILi128ELi112ELi256ELi256ELb1ELb1ELb0ELb0ELb1ELb1EEEEEEEEEvNT_6ParamsE)
        /*0098*/ 	.word	0x00000004


	//----- nvinfo : EIATTR_FRAME_SIZE
	.align		4
.L_36:
        /*009c*/ 	.byte	0x04, 0x11
        /*009e*/ 	.short	(.L_38 - .L_37)
	.align		4
.L_37:
        /*00a0*/ 	.word	index@(_ZN7cutlass13device_kernelIN5flash19enable_sm80_to_sm89INS1_16FlashAttnFwdSm80INS1_25CollectiveMainloopFwdSm80ILi8ELi1ELb1EN4cute5tupleIJNS5_1CILi128EEENS7_ILi112EEES8_EEELi128ENS_10bfloat16_tEfNS_4arch4Sm80ELb0ELb0ELb0ELb1ELb1ELb1ELb1ELb1EEENS1_21CollectiveEpilogueFwdINS6_IJS8_S8_S9_EEENS6_IJNS7_ILi1EEESH_SH_EEESB_SD_Li256ELb1ELb1ELb1ELb0EEENS1_36VarlenDynamicPersistentTileSchedulerILi128ELi112ELi256ELi256ELb1ELb1ELb0ELb0ELb1ELb1EEEEEEEEEvNT_6ParamsE)
        /*00a4*/ 	.word	0x00000000


	//----- nvinfo : EIATTR_REGCOUNT
	.align		4
.L_38:
        /*00a8*/ 	.byte	0x04, 0x2f
        /*00aa*/ 	.short	(.L_40 - .L_39)
	.align		4
.L_39:
        /*00ac*/ 	.word	index@(_ZN7cutlass13device_kernelIN5flash19enable_sm80_to_sm89INS1_16FlashAttnFwdSm80INS1_25CollectiveMainloopFwdSm80ILi8ELi1ELb1EN4cute5tupleIJNS5_1CILi128EEENS7_ILi112EEES8_EEELi128ENS_10bfloat16_tEfNS_4arch4Sm80ELb0ELb0ELb0ELb1ELb1ELb0ELb1ELb1EEENS1_21CollectiveEpilogueFwdINS6_IJS8_S8_S9_EEENS6_IJNS7_ILi1EEESH_SH_EEESB_SD_Li256ELb1ELb1ELb1ELb0EEENS1_36VarlenDynamicPersistentTileSchedulerILi128ELi112ELi256ELi256ELb1ELb1ELb0ELb0ELb1ELb1EEEEEEEEEvNT_6ParamsE)
        /*00b0*/ 	.word	0x00000004


	//----- nvinfo : EIATTR_FRAME_SIZE
	.align		4
.L_40:
        /*00b4*/ 	.byte	0x04, 0x11
        /*00b6*/ 	.short	(.L_42 - .L_41)
	.align		4
.L_41:
        /*00b8*/ 	.word	index@(_ZN7cutlass13device_kernelIN5flash19enable_sm80_to_sm89INS1_16FlashAttnFwdSm80INS1_25CollectiveMainloopFwdSm80ILi8ELi1ELb1EN4cute5tupleIJNS5_1CILi128EEENS7_ILi112EEES8_EEELi128ENS_10bfloat16_tEfNS_4arch4Sm80ELb0ELb0ELb0ELb1ELb1ELb0ELb1ELb1EEENS1_21CollectiveEpilogueFwdINS6_IJS8_S8_S9_EEENS6_IJNS7_ILi1EEESH_SH_EEESB_SD_Li256ELb1ELb1ELb1ELb0EEENS1_36VarlenDynamicPersistentTileSchedulerILi128ELi112ELi256ELi256ELb1ELb1ELb0ELb0ELb1ELb1EEEEEEEEEvNT_6ParamsE)
        /*00bc*/ 	.word	0x00000000


	//----- nvinfo : EIATTR_REGCOUNT
	.align		4
.L_42:
        /*00c0*/ 	.byte	0x04, 0x2f
        /*00c2*/ 	.short	(.L_44 - .L_43)
	.align		4
.L_43:
        /*00c4*/ 	.word	index@(_ZN7cutlass13device_kernelIN5flash19enable_sm80_to_sm89INS1_16FlashAttnFwdSm80INS1_25CollectiveMainloopFwdSm80ILi4ELi1ELb0EN4cute5tupleIJNS5_1CILi128EEENS7_ILi64EEES8_EEELi128ENS_10bfloat16_tEfNS_4arch4Sm80ELb0ELb0ELb0ELb0ELb1ELb0ELb1ELb1EEENS1_21CollectiveEpilogueFwdINS6_IJS8_S8_S9_EEENS6_IJNS7_ILi1EEESH_SH_EEESB_SD_Li128ELb0ELb1ELb1ELb0EEENS1_19SingleTileSchedulerILb0ELb1ELb1ELi128EEEEEEEEEvNT_6ParamsE)
        /*00c8*/ 	.word	0x00000004


	//----- nvinfo : EIATTR_FRAME_SIZE
	.align		4
.L_44:
        /*00cc*/ 	.byte	0x04, 0x11
        /*00ce*/ 	.short	(.L_46 - .L_45)
	.align		4
.L_45:
        /*00d0*/ 	.word	index@(_ZN7cutlass13device_kernelIN5flash19enable_sm80_to_sm89INS1_16FlashAttnFwdSm80INS1_25CollectiveMainloopFwdSm80ILi4ELi1ELb0EN4cute5tupleIJNS5_1CILi128EEENS7_ILi64EEES8_EEELi128ENS_10bfloat16_tEfNS_4arch4Sm80ELb0ELb0ELb0ELb0ELb1ELb0ELb1ELb1EEENS1_21CollectiveEpilogueFwdINS6_IJS8_S8_S9_EEENS6_IJNS7_ILi1EEESH_SH_EEESB_SD_Li128ELb0ELb1ELb1ELb0EEENS1_19SingleTileSchedulerILb0ELb1ELb1ELi128EEEEEEEEEvNT_6ParamsE)
        /*00d4*/ 	.word	0x00000000


	//----- nvinfo : EIATTR_REGCOUNT
	.align		4
.L_46:
        /*00d8*/ 	.byte	0x04, 0x2f
        /*00da*/ 	.short	(.L_48 - .L_47)
	.align		4
.L_47:
        /*00dc*/ 	.word	index@(_ZN7cutlass13device_kernelIN5flash19enable_sm80_to_sm89INS1_16FlashAttnFwdSm80INS1_25CollectiveMainloopFwdSm80ILi8ELi1ELb1EN4cute5tupleIJNS5_1CILi128EEES8_S8_EEELi128ENS_10bfloat16_tEfNS_4arch4Sm80ELb1ELb0ELb0ELb0ELb1ELb0ELb1ELb1EEENS1_21CollectiveEpilogueFwdIS9_NS6_IJNS7_ILi1EEESF_SF_EEESA_SC_Li256ELb0ELb1ELb1ELb0EEENS1_30DynamicPersistentTileSchedulerILi256ELi256ELb1ELb1ELb0EEEEEEEEEvNT_6ParamsE)
        /*00e0*/ 	.word	0x00000004


	//----- nvinfo : EIATTR_FRAME_SIZE
	.align		4
.L_48:
        /*00e4*/ 	.byte	0x04, 0x11
        /*00e6*/ 	.short	(.L_50 - .L_49)
	.align		4
.L_49:
        /*00e8*/ 	.word	index@(_ZN7cutlass13device_kernelIN5flash19enable_sm80_to_sm89INS1_16FlashAttnFwdSm80INS1_25CollectiveMainloopFwdSm80ILi8ELi1ELb1EN4cute5tupleIJNS5_1CILi128EEES8_S8_EEELi128ENS_10bfloat16_tEfNS_4arch4Sm80ELb1ELb0ELb0ELb0ELb1ELb0ELb1ELb1EEENS1_21CollectiveEpilogueFwdIS9_NS6_IJNS7_ILi1EEESF_SF_EEESA_SC_Li256ELb0ELb1ELb1ELb0EEENS1_30DynamicPersistentTileSchedulerILi256ELi256ELb1ELb1ELb0EEEEEEEEEvNT_6ParamsE)
        /*00ec*/ 	.word	0x00000000


	//----- nvinfo : EIATTR_REGCOUNT
	.align		4
.L_50:
        /*00f0*/ 	.byte	0x04, 0x2f
        /*00f2*/ 	.short	(.L_52 - .L_51)
	.align		4
.L_51:
        /*00f4*/ 	.word	index@(_ZN7cutlass13device_kernelIN5flash19enable_sm80_to_sm89INS1_16FlashAttnFwdSm80INS1_25CollectiveMainloopFwdSm80ILi8ELi1ELb1EN4cute5tupleIJNS5_1CILi128EEENS7_ILi96EEES8_EEELi128ENS_10bfloat16_tEfNS_4arch4Sm80ELb0ELb1ELb0ELb0ELb1ELb0ELb1ELb1EEENS1_21CollectiveEpilogueFwdINS6_IJS8_S8_S9_EEENS6_IJNS7_ILi1EEESH_SH_EEESB_SD_Li256ELb0ELb1ELb1ELb0EEENS1_19SingleTileSchedulerILb0ELb1ELb1ELi128EEEEEEEEEvNT_6ParamsE)
        /*00f8*/ 	.word	0x00000004


	//----- nvinfo : EIATTR_FRAME_SIZE
	.align		4
.L_52:
        /*00fc*/ 	.byte	0x04, 0x11
        /*00fe*/ 	.short	(.L_54 - .L_53)
	.align		4
.L_53:
        /*0100*/ 	.word	index@(_ZN7cutlass13device_kernelIN5flash19enable_sm80_to_sm89INS1_16FlashAttnFwdSm80INS1_25CollectiveMainloopFwdSm80ILi8ELi1ELb1EN4cute5tupleIJNS5_1CILi128EEENS7_ILi96EEES8_EEELi128ENS_10bfloat16_tEfNS_4arch4Sm80ELb0ELb1ELb0ELb0ELb1ELb0ELb1ELb1EEENS1_21CollectiveEpilogueFwdINS6_IJS8_S8_S9_EEENS6_IJNS7_ILi1EEESH_SH_EEESB_SD_Li256ELb0ELb1ELb1ELb0EEENS1_19SingleTileSchedulerILb0ELb1ELb1ELi128EEEEEEEEEvNT_6ParamsE)
        /*0104*/ 	.word	0x00000000


	//----- nvinfo : EIATTR_REGCOUNT
	.align		4
.L_54:
        /*0108*/ 	.byte	0x04, 0x2f
        /*010a*/ 	.short	(.L_56 - .L_55)
	.align		4
.L_55:
        /*010c*/ 	.word	index@(_ZN7cutlass13device_kernelIN5flash19enable_sm80_to_sm89INS1_16FlashAttnFwdSm80INS1_25CollectiveMainloopFwdSm80ILi8ELi1ELb1EN4cute5tupleIJNS5_1CILi128EEES8_S8_EEELi128ENS_10bfloat16_tEfNS_4arch4Sm80ELb0ELb0ELb0ELb0ELb1ELb0ELb1ELb1EEENS1_21CollectiveEpilogueFwdIS9_NS6_IJNS7_ILi1EEESF_SF_EEESA_SC_Li256ELb0ELb1ELb1ELb0EEENS1_19SingleTileSchedulerILb0ELb1ELb1ELi128EEEEEEEEEvNT_6ParamsE)
        /*0110*/ 	.word	0x00000004


	//----- nvinfo : EIATTR_FRAME_SIZE
	.align		4
.L_56:
        /*0114*/ 	.byte	0x04, 0x11
        /*0116*/ 	.short	(.L_58 - .L_57)
	.align		4
.L_57:
        /*0118*/ 	.word	index@(_ZN7cutlass13device_kernelIN5flash19enable_sm80_to_sm89INS1_16FlashAttnFwdSm80INS1_25CollectiveMainloopFwdSm80ILi8ELi1ELb1EN4cute5tupleIJNS5_1CILi128EEES8_S8_EEELi128ENS_10bfloat16_tEfNS_4arch4Sm80ELb0ELb0ELb0ELb0ELb1ELb0ELb1ELb1EEENS1_21CollectiveEpilogueFwdIS9_NS6_IJNS7_ILi1EEESF_SF_EEESA_SC_Li256ELb0ELb1ELb1ELb0EEENS1_19SingleTileSchedulerILb0ELb1ELb1ELi128EEEEEEEEEvNT_6ParamsE)
        /*011c*/ 	.word	0x00000000


	//----- nvinfo : EIATTR_MIN_STACK_SIZE
	.align		4
.L_58:
        /*0120*/ 	.byte	0x04, 0x12
        /*0122*/ 	.short	(.L_60 - .L_59)
	.align		4
.L_59:
        /*0124*/ 	.word	index@(_ZN7cutlass13device_kernelIN5flash19enable_sm80_to_sm89INS1_16FlashAttnFwdSm80INS1_25CollectiveMainloopFwdSm80ILi8ELi1ELb1EN4cute5tupleIJNS5_1CILi128EEES8_S8_EEELi128ENS_10bfloat16_tEfNS_4arch4Sm80ELb0ELb0ELb0ELb0ELb1ELb0ELb1ELb1EEENS1_21CollectiveEpilogueFwdIS9_NS6_IJNS7_ILi1EEESF_SF_EEESA_SC_Li256ELb0ELb1ELb1ELb0EEENS1_19SingleTileSchedulerILb0ELb1ELb1ELi128EEEEEEEEEvNT_6ParamsE)
        /*0128*/ 	.word	0x00000000


	//----- nvinfo : EIATTR_MIN_STACK_SIZE
	.align		4
.L_60:
        /*012c*/ 	.byte	0x04, 0x12
        /*012e*/ 	.short	(.L_62 - .L_61)
	.align		4
.L_61:
        /*0130*/ 	.word	index@(_ZN7cutlass13device_kernelIN5flash19enable_sm80_to_sm89INS1_16FlashAttnFwdSm80INS1_25CollectiveMainloopFwdSm80ILi8ELi1ELb1EN4cute5tupleIJNS5_1CILi128EEENS7_ILi96EEES8_EEELi128ENS_10bfloat16_tEfNS_4arch4Sm80ELb0ELb1ELb0ELb0ELb1ELb0ELb1ELb1EEENS1_21CollectiveEpilogueFwdINS6_IJS8_S8_S9_EEENS6_IJNS7_ILi1EEESH_SH_EEESB_SD_Li256ELb0ELb1ELb1ELb0EEENS1_19SingleTileSchedulerILb0ELb1ELb1ELi128EEEEEEEEEvNT_6ParamsE)
        /*0134*/ 	.word	0x00000000


	//----- nvinfo : EIATTR_MIN_STACK_SIZE
	.align		4
.L_62:
        /*0138*/ 	.byte	0x04, 0x12
        /*013a*/ 	.short	(.L_64 - .L_63)
	.align		4
.L_63:
        /*013c*/ 	.word	index@(_ZN7cutlass13device_kernelIN5flash19enable_sm80_to_sm89INS1_16FlashAttnFwdSm80INS1_25CollectiveMainloopFwdSm80ILi8ELi1ELb1EN4cute5tupleIJNS5_1CILi128EEES8_S8_EEELi128ENS_10bfloat16_tEfNS_4arch4Sm80ELb1ELb0ELb0ELb0ELb1ELb0ELb1ELb1EEENS1_21CollectiveEpilogueFwdIS9_NS6_IJNS7_ILi1EEESF_SF_EEESA_SC_Li256ELb0ELb1ELb1ELb0EEENS1_30DynamicPersistentTileSchedulerILi256ELi256ELb1ELb1ELb0EEEEEEEEEvNT_6ParamsE)
        /*0140*/ 	.word	0x00000000


	//----- nvinfo : EIATTR_MIN_STACK_SIZE
	.align		4
.L_64:
        /*0144*/ 	.byte	0x04, 0x12
        /*0146*/ 	.short	(.L_66 - .L_65)
	.align		4
.L_65:
        /*0148*/ 	.word	index@(_ZN7cutlass13device_kernelIN5flash19enable_sm80_to_sm89INS1_16FlashAttnFwdSm80INS1_25CollectiveMainloopFwdSm80ILi4ELi1ELb0EN4cute5tupleIJNS5_1CILi128EEENS7_ILi64EEES8_EEELi128ENS_10bfloat16_tEfNS_4arch4Sm80ELb0ELb0ELb0ELb0ELb1ELb0ELb1ELb1EEENS1_21CollectiveEpilogueFwdINS6_IJS8_S8_S9_EEENS6_IJNS7_ILi1EEESH_SH_EEESB_SD_Li128ELb0ELb1ELb1ELb0EEENS1_19SingleTileSchedulerILb0ELb1ELb1ELi128EEEEEEEEEvNT_6ParamsE)
        /*014c*/ 	.word	0x00000000


	//----- nvinfo : EIATTR_MIN_STACK_SIZE
	.align		4
.L_66:
        /*0150*/ 	.byte	0x04, 0x12
        /*0152*/ 	.short	(.L_68 - .L_67)
	.align		4
.L_67:
        /*0154*/ 	.word	index@(_ZN7cutlass13device_kernelIN5flash19enable_sm80_to_sm89INS1_16FlashAttnFwdSm80INS1_25CollectiveMainloopFwdSm80ILi8ELi1ELb1EN4cute5tupleIJNS5_1CILi128EEENS7_ILi112EEES8_EEELi128ENS_10bfloat16_tEfNS_4arch4Sm80ELb0ELb0ELb0ELb1ELb1ELb0ELb1ELb1EEENS1_21CollectiveEpilogueFwdINS6_IJS8_S8_S9_EEENS6_IJNS7_ILi1EEESH_SH_EEESB_SD_Li256ELb1ELb1ELb1ELb0EEENS1_36VarlenDynamicPersistentTileSchedulerILi128ELi112ELi256ELi256ELb1ELb1ELb0ELb0ELb1ELb1EEEEEEEEEvNT_6ParamsE)
        /*0158*/ 	.word	0x00000000


	//----- nvinfo : EIATTR_MIN_STACK_SIZE
	.align		4
.L_68:
        /*015c*/ 	.byte	0x04, 0x12
        /*015e*/ 	.short	(.L_70 - .L_69)
	.align		4
.L_69:
        /*0160*/ 	.word	index@(_ZN7cutlass13device_kernelIN5flash19enable_sm80_to_sm89INS1_16FlashAttnFwdSm80INS1_25CollectiveMainloopFwdSm80ILi8ELi1ELb1EN4cute5tupleIJNS5_1CILi128EEENS7_ILi112EEES8_EEELi128ENS_10bfloat16_tEfNS_4arch4Sm80ELb0ELb0ELb0ELb1ELb1ELb1ELb1ELb1EEENS1_21CollectiveEpilogueFwdINS6_IJS8_S8_S9_EEENS6_IJNS7_ILi1EEESH_SH_EEESB_SD_Li256ELb1ELb1ELb1ELb0EEENS1_36VarlenDynamicPersistentTileSchedulerILi128ELi112ELi256ELi256ELb1ELb1ELb0ELb0ELb1ELb1EEEEEEEEEvNT_6ParamsE)
        /*0164*/ 	.word	0x00000000


	//----- nvinfo : EIATTR_MIN_STACK_SIZE
	.align		4
.L_70:
        /*0168*/ 	.byte	0x04, 0x12
        /*016a*/ 	.short	(.L_72 - .L_71)
	.align		4
.L_71:
        /*016c*/ 	.word	index@(_ZN7cutlass13device_kernelIN5flash19enable_sm80_to_sm89INS1_16FlashAttnFwdSm80INS1_25CollectiveMainloopFwdSm80ILi4ELi1ELb0EN4cute5tupleIJNS5_1CILi128EEENS7_ILi48EEES8_EEELi128ENS_10bfloat16_tEfNS_4arch4Sm80ELb0ELb1ELb0ELb0ELb1ELb0ELb1ELb1EEENS1_21CollectiveEpilogueFwdINS6_IJS8_S8_S9_EEENS6_IJNS7_ILi1EEESH_SH_EEESB_SD_Li128ELb0ELb1ELb1ELb0EEENS1_19SingleTileSchedulerILb0ELb1ELb1ELi128EEEEEEEEEvNT_6ParamsE)
        /*0170*/ 	.word	0x00000000


	//----- nvinfo : EIATTR_MIN_STACK_SIZE
	.align		4
.L_72:
        /*0174*/ 	.byte	0x04, 0x12
        /*0176*/ 	.short	(.L_74 - .L_73)
	.align		4
.L_73:
        /*0178*/ 	.word	index@(_ZN7cutlass13device_kernelIN5flash19enable_sm80_to_sm89INS1_16FlashAttnFwdSm80INS1_25CollectiveMainloopFwdSm80ILi8ELi1ELb1EN4cute5tupleIJNS5_1CILi128EEENS7_ILi96EEES8_EEELi128ENS_10bfloat16_tEfNS_4arch4Sm80ELb0ELb1ELb0ELb1ELb1ELb0ELb1ELb1EEENS1_21CollectiveEpilogueFwdINS6_IJS8_S8_S9_EEENS6_IJNS7_ILi1EEESH_SH_EEESB_SD_Li256ELb1ELb1ELb1ELb0EEENS1_36VarlenDynamicPersistentTileSchedulerILi128ELi96ELi256ELi256ELb1ELb1ELb0ELb1ELb0ELb1EEEEEEEEEvNT_6ParamsE)
        /*017c*/ 	.word	0x00000000


	//----- nvinfo : EIATTR_MIN_STACK_SIZE
	.align		4
.L_74:
        /*0180*/ 	.byte	0x04, 0x12
        /*0182*/ 	.short	(.L_76 - .L_75)
	.align		4
.L_75:
        /*0184*/ 	.word	index@(_ZN7cutlass13device_kernelIN5flash19enable_sm80_to_sm89INS1_16FlashAttnFwdSm80INS1_25CollectiveMainloopFwdSm80ILi8ELi1ELb1EN4cute5tupleIJNS5_1CILi128EEENS7_ILi96EEES8_EEELi128ENS_10bfloat16_tEfNS_4arch4Sm80ELb0ELb1ELb0ELb1ELb1ELb1ELb1ELb1EEENS1_21CollectiveEpilogueFwdINS6_IJS8_S8_S9_EEENS6_IJNS7_ILi1EEESH_SH_EEESB_SD_Li256ELb1ELb1ELb1ELb0EEENS1_36VarlenDynamicPersistentTileSchedulerILi128ELi96ELi256ELi256ELb1ELb1ELb0ELb1ELb0ELb1EEEEEEEEEvNT_6ParamsE)
        /*0188*/ 	.word	0x00000000


	//----- nvinfo : EIATTR_MIN_STACK_SIZE
	.align		4
.L_76:
        /*018c*/ 	.byte	0x04, 0x12
        /*018e*/ 	.short	(.L_78 - .L_77)
	.align		4
.L_77:
        /*0190*/ 	.word	index@(_ZN7cutlass13device_kernelIN5flash19enable_sm80_to_sm89INS1_16FlashAttnFwdSm80INS1_25CollectiveMainloopFwdSm80ILi4ELi1ELb0EN4cute5tupleIJNS5_1CILi128EEENS7_ILi64EEES8_EEELi128ENS_10bfloat16_tEfNS_4arch4Sm80ELb1ELb0ELb0ELb0ELb1ELb0ELb1ELb1EEENS1_21CollectiveEpilogueFwdINS6_IJS8_S8_S9_EEENS6_IJNS7_ILi1EEESH_SH_EEESB_SD_Li128ELb0ELb1ELb1ELb0EEENS1_30DynamicPersistentTileSchedulerILi128ELi128ELb1ELb1ELb0EEEEEEEEEvNT_6ParamsE)
        /*0194*/ 	.word	0x00000000


	//----- nvinfo : EIATTR_MIN_STACK_SIZE
	.align		4
.L_78:
        /*0198*/ 	.byte	0x04, 0x12
        /*019a*/ 	.short	(.L_80 - .L_79)
	.align		4
.L_79:
        /*019c*/ 	.word	index@(_ZN7cutlass13device_kernelIN5flash19enable_sm80_to_sm89INS1_16FlashAttnFwdSm80INS1_25CollectiveMainloopFwdSm80ILi8ELi1ELb1EN4cute5tupleIJNS5_1CILi128EEENS7_ILi112EEES8_EEELi128ENS_10bfloat16_tEfNS_4arch4Sm80ELb1ELb0ELb0ELb1ELb1ELb0ELb1ELb1EEENS1_21CollectiveEpilogueFwdINS6_IJS8_S8_S9_EEENS6_IJNS7_ILi1EEESH_SH_EEESB_SD_Li256ELb1ELb1ELb1ELb0EEENS1_36VarlenDynamicPersistentTileSchedulerILi128ELi112ELi256ELi256ELb1ELb1ELb0ELb1ELb1ELb1EEEEEEEEEvNT_6ParamsE)
        /*01a0*/ 	.word	0x00000000


	//----- nvinfo : EIATTR_MIN_STACK_SIZE
	.align		4
.L_80:
        /*01a4*/ 	.byte	0x04, 0x12
        /*01a6*/ 	.short	(.L_82 - .L_81)
	.align		4
.L_81:
        /*01a8*/ 	.word	index@(_ZN7cutlass13device_kernelIN5flash19enable_sm80_to_sm89INS1_16FlashAttnFwdSm80INS1_25CollectiveMainloopFwdSm80ILi8ELi1ELb1EN4cute5tupleIJNS5_1CILi128EEENS7_ILi112EEES8_EEELi128ENS_10bfloat16_tEfNS_4arch4Sm80ELb1ELb0ELb0ELb1ELb1ELb1ELb1ELb1EEENS1_21CollectiveEpilogueFwdINS6_IJS8_S8_S9_EEENS6_IJNS7_ILi1EEESH_SH_EEESB_SD_Li256ELb1ELb1ELb1ELb0EEENS1_36VarlenDynamicPersistentTileSchedulerILi128ELi112ELi256ELi256ELb1ELb1ELb0ELb1ELb1ELb1EEEEEEEEEvNT_6ParamsE)
        /*01ac*/ 	.word	0x00000000
.L_82:


//--------------------- .nv.compat                --------------------------
	.section	.nv.compat,"",@"SHT_CUDA_COMPAT_INFO"
	.align	4
        /*0000*/ 	.byte	0x02, 0x09, 0x01, 0x00, 0x02, 0x02, 0x01, 0x00, 0x02, 0x05, 0x05, 0x00, 0x03, 0x07, 0x01, 0x01
        /*0010*/ 	.byte	0x02, 0x03, 0x00, 0x00, 0x02, 0x06, 0x01, 0x00, 0x04, 0x0b, 0x08, 0x00, 0x00, 0x00, 0x00, 0x00
        /*0020*/ 	.byte	0x00, 0x00, 0x00, 0x00


//--------------------- .nv.info._ZN7cutlass13device_kernelIN5flash19enable_sm80_to_sm89INS1_16FlashAttnFwdSm80INS1_25CollectiveMainloopFwdSm80ILi8ELi1ELb1EN4cute5tupleIJNS5_1CILi128EEES8_S8_EEELi128ENS_10bfloat16_tEfNS_4arch4Sm80ELb0ELb0ELb0ELb0ELb1ELb0ELb1ELb1EEENS1_21CollectiveEpilogueFwdIS9_NS6_IJNS7_ILi1EEESF_SF_EEESA_SC_Li256ELb0ELb1ELb1ELb0EEENS1_19SingleTileSchedulerILb0ELb1ELb1ELi128EEEEEEEEEvNT_6ParamsE --------------------------
	.section	.nv.info._ZN7cutlass13device_kernelIN5flash19enable_sm80_to_sm89INS1_16FlashAttnFwdSm80INS1_25CollectiveMainloopFwdSm80ILi8ELi1ELb1EN4cute5tupleIJNS5_1CILi128EEES8_S8_EEELi128ENS_10bfloat16_tEfNS_4arch4Sm80ELb0ELb0ELb0ELb0ELb1ELb0ELb1ELb1EEENS1_21CollectiveEpilogueFwdIS9_NS6_IJNS7_ILi1EEESF_SF_EEESA_SC_Li256ELb0ELb1ELb1ELb0EEENS1_19SingleTileSchedulerILb0ELb1ELb1ELi128EEEEEEEEEvNT_6ParamsE,"",@"SHT_CUDA_INFO"
	.sectionflags	@""
	.align	4


	//----- nvinfo : EIATTR_CUDA_API_VERSION
	.align		4
        /*0000*/ 	.byte	0x04, 0x37
        /*0002*/ 	.short	(.L_84 - .L_83)
.L_83:
        /*0004*/ 	.word	0x00000082


	//----- nvinfo : EIATTR_KPARAM_INFO
	.align		4
.L_84:
        /*0008*/ 	.byte	0x04, 0x17
        /*000a*/ 	.short	(.L_86 - .L_85)
.L_85:
        /*000c*/ 	.word	0x00000000
        /*0010*/ 	.short	0x0000
        /*0012*/ 	.short	0x0000
        /*0014*/ 	.byte	0x00, 0xf0, 0x61, 0x10


	//----- nvinfo : EIATTR_SPARSE_MMA_MASK
	.align		4
.L_86:
        /*0018*/ 	.byte	0x03, 0x50
        /*001a*/ 	.short	0x0000


	//----- nvinfo : EIATTR_MAXREG_COUNT
	.align		4
        /*001c*/ 	.byte	0x03, 0x1b
        /*001e*/ 	.short	0x00ff


	//----- nvinfo : EIATTR_MERCURY_ISA_VERSION
	.align		4
        /*0020*/ 	.byte	0x03, 0x5f
        /*0022*/ 	.short	0x0101


	//----- nvinfo : EIATTR_EXIT_INSTR_OFFSETS
	.align		4
        /*0024*/ 	.byte	0x04, 0x1c
        /*0026*/ 	.short	(.L_88 - .L_87)


	//   ....[0]....
.L_87:
        /*0028*/ 	.word	0x00000010


	//----- nvinfo : EIATTR_MAX_THREADS
	.align		4
.L_88:
        /*002c*/ 	.byte	0x04, 0x05
        /*002e*/ 	.short	(.L_90 - .L_89)
.L_89:
        /*0030*/ 	.word	0x00000100
        /*0034*/ 	.word	0x00000001
        /*0038*/ 	.word	0x00000001


	//----- nvinfo : EIATTR_CBANK_PARAM_SIZE
	.align		4
.L_90:
        /*003c*/ 	.byte	0x03, 0x19
        /*003e*/ 	.short	0x0418


	//----- nvinfo : EIATTR_PARAM_CBANK
	.align		4
        /*0040*/ 	.byte	0x04, 0x0a
        /*0042*/ 	.short	(.L_92 - .L_91)
	.align		4
.L_91:
        /*0044*/ 	.word	index@(.nv.constant0._ZN7cutlass13device_kernelIN5flash19enable_sm80_to_sm89INS1_16FlashAttnFwdSm80INS1_25CollectiveMainloopFwdSm80ILi8ELi1ELb1EN4cute5tupleIJNS5_1CILi128EEES8_S8_EEELi128ENS_10bfloat16_tEfNS_4arch4Sm80ELb0ELb0ELb0ELb0ELb1ELb0ELb1ELb1EEENS1_21CollectiveEpilogueFwdIS9_NS6_IJNS7_ILi1EEESF_SF_EEESA_SC_Li256ELb0ELb1ELb1ELb0EEENS1_19SingleTileSchedulerILb0ELb1ELb1ELi128EEEEEEEEEvNT_6ParamsE)
        /*0048*/ 	.short	0x0210
        /*004a*/ 	.short	0x0418


	//----- nvinfo : EIATTR_SW_WAR
	.align		4
.L_92:
        /*004c*/ 	.byte	0x04, 0x36
        /*004e*/ 	.short	(.L_94 - .L_93)
.L_93:
        /*0050*/ 	.word	0x00000008
.L_94:


//--------------------- .nv.info._ZN7cutlass13device_kernelIN5flash19enable_sm80_to_sm89INS1_16FlashAttnFwdSm80INS1_25CollectiveMainloopFwdSm80ILi8ELi1ELb1EN4cute5tupleIJNS5_1CILi128EEENS7_ILi96EEES8_EEELi128ENS_10bfloat16_tEfNS_4arch4Sm80ELb0ELb1ELb0ELb0ELb1ELb0ELb1ELb1EEENS1_21CollectiveEpilogueFwdINS6_IJS8_S8_S9_EEENS6_IJNS7_ILi1EEESH_SH_EEESB_SD_Li256ELb0ELb1ELb1ELb0EEENS1_19SingleTileSchedulerILb0ELb1ELb1ELi128EEEEEEEEEvNT_6ParamsE --------------------------
	.section	.nv.info._ZN7cutlass13device_kernelIN5flash19enable_sm80_to_sm89INS1_16FlashAttnFwdSm80INS1_25CollectiveMainloopFwdSm80ILi8ELi1ELb1EN4cute5tupleIJNS5_1CILi128EEENS7_ILi96EEES8_EEELi128ENS_10bfloat16_tEfNS_4arch4Sm80ELb0ELb1ELb0ELb0ELb1ELb0ELb1ELb1EEENS1_21CollectiveEpilogueFwdINS6_IJS8_S8_S9_EEENS6_IJNS7_ILi1EEESH_SH_EEESB_SD_Li256ELb0ELb1ELb1ELb0EEENS1_19SingleTileSchedulerILb0ELb1ELb1ELi128EEEEEEEEEvNT_6ParamsE,"",@"SHT_CUDA_INFO"
	.sectionflags	@""
	.align	4


	//----- nvinfo : EIATTR_CUDA_API_VERSION
	.align		4
        /*0000*/ 	.byte	0x04, 0x37
        /*0002*/ 	.short	(.L_96 - .L_95)
.L_95:
        /*0004*/ 	.word	0x00000082


	//----- nvinfo : EIATTR_KPARAM_INFO
	.align		4
.L_96:
        /*0008*/ 	.byte	0x04, 0x17
        /*000a*/ 	.short	(.L_98 - .L_97)
.L_97:
        /*000c*/ 	.word	0x00000000
        /*0010*/ 	.short	0x0000
        /*0012*/ 	.short	0x0000
        /*0014*/ 	.byte	0x00, 0xf0, 0x61, 0x10


	//----- nvinfo : EIATTR_SPARSE_MMA_MASK
	.align		4
.L_98:
        /*0018*/ 	.byte	0x03, 0x50
        /*001a*/ 	.short	0x0000


	//----- nvinfo : EIATTR_MAXREG_COUNT
	.align		4
        /*001c*/ 	.byte	0x03, 0x1b
        /*001e*/ 	.short	0x00ff


	//----- nvinfo : EIATTR_MERCURY_ISA_VERSION
	.align		4
        /*0020*/ 	.byte	0x03, 0x5f
        /*0022*/ 	.short	0x0101


	//----- nvinfo : EIATTR_EXIT_INSTR_OFFSETS
	.align		4
        /*0024*/ 	.byte	0x04, 0x1c
        /*0026*/ 	.short	(.L_100 - .L_99)


	//   ....[0]....
.L_99:
        /*0028*/ 	.word	0x00000010


	//----- nvinfo : EIATTR_MAX_THREADS
	.align		4
.L_100:
        /*002c*/ 	.byte	0x04, 0x05
        /*002e*/ 	.short	(.L_102 - .L_101)
.L_101:
        /*0030*/ 	.word	0x00000100
        /*0034*/ 	.word	0x00000001
        /*0038*/ 	.word	0x00000001


	//----- nvinfo : EIATTR_CBANK_PARAM_SIZE
	.align		4
.L_102:
        /*003c*/ 	.byte	0x03, 0x19
        /*003e*/ 	.short	0x0418


	//----- nvinfo : EIATTR_PARAM_CBANK
	.align		4
        /*0040*/ 	.byte	0x04, 0x0a
        /*0042*/ 	.short	(.L_104 - .L_103)
	.align		4
.L_103:
        /*0044*/ 	.word	index@(.nv.constant0._ZN7cutlass13device_kernelIN5flash19enable_sm80_to_sm89INS1_16FlashAttnFwdSm80INS1_25CollectiveMainloopFwdSm80ILi8ELi1ELb1EN4cute5tupleIJNS5_1CILi128EEENS7_ILi96EEES8_EEELi128ENS_10bfloat16_tEfNS_4arch4Sm80ELb0ELb1ELb0ELb0ELb1ELb0ELb1ELb1EEENS1_21CollectiveEpilogueFwdINS6_IJS8_S8_S9_EEENS6_IJNS7_ILi1EEESH_SH_EEESB_SD_Li256ELb0ELb1ELb1ELb0EEENS1_19SingleTileSchedulerILb0ELb1ELb1ELi128EEEEEEEEEvNT_6ParamsE)
        /*0048*/ 	.short	0x0210
        /*004a*/ 	.short	0x0418


	//----- nvinfo : EIATTR_SW_WAR
	.align		4
.L_104:
        /*004c*/ 	.byte	0x04, 0x36
        /*004e*/ 	.short	(.L_106 - .L_105)
.L_105:
        /*0050*/ 	.word	0x00000008
.L_106:


//--------------------- .nv.info._ZN7cutlass13device_kernelIN5flash19enable_sm80_to_sm89INS1_16FlashAttnFwdSm80INS1_25CollectiveMainloopFwdSm80ILi8ELi1ELb1EN4cute5tupleIJNS5_1CILi128EEES8_S8_EEELi128ENS_10bfloat16_tEfNS_4arch4Sm80ELb1ELb0ELb0ELb0ELb1ELb0ELb1ELb1EEENS1_21CollectiveEpilogueFwdIS9_NS6_IJNS7_ILi1EEESF_SF_EEESA_SC_Li256ELb0ELb1ELb1ELb0EEENS1_30DynamicPersistentTileSchedulerILi256ELi256ELb1ELb1ELb0EEEEEEEEEvNT_6ParamsE --------------------------
	.section	.nv.info._ZN7cutlass13device_kernelIN5flash19enable_sm80_to_sm89INS1_16FlashAttnFwdSm80INS1_25CollectiveMainloopFwdSm80ILi8ELi1ELb1EN4cute5tupleIJNS5_1CILi128EEES8_S8_EEELi128ENS_10bfloat16_tEfNS_4arch4Sm80ELb1ELb0ELb0ELb0ELb1ELb0ELb1ELb1EEENS1_21CollectiveEpilogueFwdIS9_NS6_IJNS7_ILi1EEESF_SF_EEESA_SC_Li256ELb0ELb1ELb1ELb0EEENS1_30DynamicPersistentTileSchedulerILi256ELi256ELb1ELb1ELb0EEEEEEEEEvNT_6ParamsE,"",@"SHT_CUDA_INFO"
	.sectionflags	@""
	.align	4


	//----- nvinfo : EIATTR_CUDA_API_VERSION
	.align		4
        /*0000*/ 	.byte	0x04, 0x37
        /*0002*/ 	.short	(.L_108 - .L_107)
.L_107:
        /*0004*/ 	.word	0x00000082


	//----- nvinfo : EIATTR_KPARAM_INFO
	.align		4
.L_108:
        /*0008*/ 	.byte	0x04, 0x17
        /*000a*/ 	.short	(.L_110 - .L_109)
.L_109:
        /*000c*/ 	.word	0x00000000
        /*0010*/ 	.short	0x0000
        /*0012*/ 	.short	0x0000
        /*0014*/ 	.byte	0x00, 0xf0, 0xa1, 0x10


	//----- nvinfo : EIATTR_SPARSE_MMA_MASK
	.align		4
.L_110:
        /*0018*/ 	.byte	0x03, 0x50
        /*001a*/ 	.short	0x0000


	//----- nvinfo : EIATTR_MAXREG_COUNT
	.align		4
        /*001c*/ 	.byte	0x03, 0x1b
        /*001e*/ 	.short	0x00ff


	//----- nvinfo : EIATTR_MERCURY_ISA_VERSION
	.align		4
        /*0020*/ 	.byte	0x03, 0x5f
        /*0022*/ 	.short	0x0101


	//----- nvinfo : EIATTR_EXIT_INSTR_OFFSETS
	.align		4
        /*0024*/ 	.byte	0x04, 0x1c
        /*0026*/ 	.short	(.L_112 - .L_111)


	//   ....[0]....
.L_111:
        /*0028*/ 	.word	0x00000010


	//----- nvinfo : EIATTR_MAX_THREADS
	.align		4
.L_112:
        /*002c*/ 	.byte	0x04, 0x05
        /*002e*/ 	.short	(.L_114 - .L_113)
.L_113:
        /*0030*/ 	.word	0x00000100
        /*0034*/ 	.word	0x00000001
        /*0038*/ 	.word	0x00000001


	//----- nvinfo : EIATTR_CBANK_PARAM_SIZE
	.align		4
.L_114:
        /*003c*/ 	.byte	0x03, 0x19
        /*003e*/ 	.short	0x0428


	//----- nvinfo : EIATTR_PARAM_CBANK
	.align		4
        /*0040*/ 	.byte	0x04, 0x0a
        /*0042*/ 	.short	(.L_116 - .L_115)
	.align		4
.L_115:
        /*0044*/ 	.word	index@(.nv.constant0._ZN7cutlass13device_kernelIN5flash19enable_sm80_to_sm89INS1_16FlashAttnFwdSm80INS1_25CollectiveMainloopFwdSm80ILi8ELi1ELb1EN4cute5tupleIJNS5_1CILi128EEES8_S8_EEELi128ENS_10bfloat16_tEfNS_4arch4Sm80ELb1ELb0ELb0ELb0ELb1ELb0ELb1ELb1EEENS1_21CollectiveEpilogueFwdIS9_NS6_IJNS7_ILi1EEESF_SF_EEESA_SC_Li256ELb0ELb1ELb1ELb0EEENS1_30DynamicPersistentTileSchedulerILi256ELi256ELb1ELb1ELb0EEEEEEEEEvNT_6ParamsE)
        /*0048*/ 	.short	0x0210
        /*004a*/ 	.short	0x0428


	//----- nvinfo : EIATTR_SW_WAR
	.align		4
.L_116:
        /*004c*/ 	.byte	0x04, 0x36
        /*004e*/ 	.short	(.L_118 - .L_117)
.L_117:
        /*0050*/ 	.word	0x00000008
.L_118:


//--------------------- .nv.info._ZN7cutlass13device_kernelIN5flash19enable_sm80_to_sm89INS1_16FlashAttnFwdSm80INS1_25CollectiveMainloopFwdSm80ILi4ELi1ELb0EN4cute5tupleIJNS5_1CILi128EEENS7_ILi64EEES8_EEELi128ENS_10bfloat16_tEfNS_4arch4Sm80ELb0ELb0ELb0ELb0ELb1ELb0ELb1ELb1EEENS1_21CollectiveEpilogueFwdINS6_IJS8_S8_S9_EEENS6_IJNS7_ILi1EEESH_SH_EEESB_SD_Li128ELb0ELb1ELb1ELb0EEENS1_19SingleTileSchedulerILb0ELb1ELb1ELi128EEEEEEEEEvNT_6ParamsE --------------------------
	.section	.nv.info._ZN7cutlass13device_kernelIN5flash19enable_sm80_to_sm89INS1_16FlashAttnFwdSm80INS1_25CollectiveMainloopFwdSm80ILi4ELi1ELb0EN4cute5tupleIJNS5_1CILi128EEENS7_ILi64EEES8_EEELi128ENS_10bfloat16_tEfNS_4arch4Sm80ELb0ELb0ELb0ELb0ELb1ELb0ELb1ELb1EEENS1_21CollectiveEpilogueFwdINS6_IJS8_S8_S9_EEENS6_IJNS7_ILi1EEESH_SH_EEESB_SD_Li128ELb0ELb1ELb1ELb0EEENS1_19SingleTileSchedulerILb0ELb1ELb1ELi128EEEEEEEEEvNT_6ParamsE,"",@"SHT_CUDA_INFO"
	.sectionflags	@""
	.align	4


	//----- nvinfo : EIATTR_CUDA_API_VERSION
	.align		4
        /*0000*/ 	.byte	0x04, 0x37
        /*0002*/ 	.short	(.L_120 - .L_119)
.L_119:
        /*0004*/ 	.word	0x00000082


	//----- nvinfo : EIATTR_KPARAM_INFO
	.align		4
.L_120:
        /*0008*/ 	.byte	0x04, 0x17
        /*000a*/ 	.short	(.L_122 - .L_121)
.L_121:
        /*000c*/ 	.word	0x00000000
        /*0010*/ 	.short	0x0000
        /*0012*/ 	.short	0x0000
        /*0014*/ 	.byte	0x00, 0xf0, 0x61, 0x10


	//----- nvinfo : EIATTR_SPARSE_MMA_MASK
	.align		4
.L_122:
        /*0018*/ 	.byte	0x03, 0x50
        /*001a*/ 	.short	0x0000


	//----- nvinfo : EIATTR_MAXREG_COUNT
	.align		4
        /*001c*/ 	.byte	0x03, 0x1b
        /*001e*/ 	.short	0x00ff


	//----- nvinfo : EIATTR_MERCURY_ISA_VERSION
	.align		4
        /*0020*/ 	.byte	0x03, 0x5f
        /*0022*/ 	.short	0x0101


	//----- nvinfo : EIATTR_EXIT_INSTR_OFFSETS
	.align		4
        /*0024*/ 	.byte	0x04, 0x1c
        /*0026*/ 	.short	(.L_124 - .L_123)


	//   ....[0]....
.L_123:
        /*0028*/ 	.word	0x00000010


	//----- nvinfo : EIATTR_MAX_THREADS
	.align		4
.L_124:
        /*002c*/ 	.byte	0x04, 0x05
        /*002e*/ 	.short	(.L_126 - .L_125)
.L_125:
        /*0030*/ 	.word	0x00000080
        /*0034*/ 	.word	0x00000001
        /*0038*/ 	.word	0x00000001


	//----- nvinfo : EIATTR_CBANK_PARAM_SIZE
	.align		4
.L_126:
        /*003c*/ 	.byte	0x03, 0x19
        /*003e*/ 	.short	0x0418


	//----- nvinfo : EIATTR_PARAM_CBANK
	.align		4
        /*0040*/ 	.byte	0x04, 0x0a
        /*0042*/ 	.short	(.L_128 - .L_127)
	.align		4
.L_127:
        /*0044*/ 	.word	index@(.nv.constant0._ZN7cutlass13device_kernelIN5flash19enable_sm80_to_sm89INS1_16FlashAttnFwdSm80INS1_25CollectiveMainloopFwdSm80ILi4ELi1ELb0EN4cute5tupleIJNS5_1CILi128EEENS7_ILi64EEES8_EEELi128ENS_10bfloat16_tEfNS_4arch4Sm80ELb0ELb0ELb0ELb0ELb1ELb0ELb1ELb1EEENS1_21CollectiveEpilogueFwdINS6_IJS8_S8_S9_EEENS6_IJNS7_ILi1EEESH_SH_EEESB_SD_Li128ELb0ELb1ELb1ELb0EEENS1_19SingleTileSchedulerILb0ELb1ELb1ELi128EEEEEEEEEvNT_6ParamsE)
        /*0048*/ 	.short	0x0210
        /*004a*/ 	.short	0x0418


	//----- nvinfo : EIATTR_SW_WAR
	.align		4
.L_128:
        /*004c*/ 	.byte	0x04, 0x36
        /*004e*/ 	.short	(.L_130 - .L_129)
.L_129:
        /*0050*/ 	.word	0x00000008
.L_130:


//--------------------- .nv.info._ZN7cutlass13device_kernelIN5flash19enable_sm80_to_sm89INS1_16FlashAttnFwdSm80INS1_25CollectiveMainloopFwdSm80ILi8ELi1ELb1EN4cute5tupleIJNS5_1CILi128EEENS7_ILi112EEES8_EEELi128ENS_10bfloat16_tEfNS_4arch4Sm80ELb0ELb0ELb0ELb1ELb1ELb0ELb1ELb1EEENS1_21CollectiveEpilogueFwdINS6_IJS8_S8_S9_EEENS6_IJNS7_ILi1EEESH_SH_EEESB_SD_Li256ELb1ELb1ELb1ELb0EEENS1_36VarlenDynamicPersistentTileSchedulerILi128ELi112ELi256ELi256ELb1ELb1ELb0ELb0ELb1ELb1EEEEEEEEEvNT_6ParamsE --------------------------
	.section	.nv.info._ZN7cutlass13device_kernelIN5flash19enable_sm80_to_sm89INS1_16FlashAttnFwdSm80INS1_25CollectiveMainloopFwdSm80ILi8ELi1ELb1EN4cute5tupleIJNS5_1CILi128EEENS7_ILi112EEES8_EEELi128ENS_10bfloat16_tEfNS_4arch4Sm80ELb0ELb0ELb0ELb1ELb1ELb0ELb1ELb1EEENS1_21CollectiveEpilogueFwdINS6_IJS8_S8_S9_EEENS6_IJNS7_ILi1EEESH_SH_EEESB_SD_Li256ELb1ELb1ELb1ELb0EEENS1_36VarlenDynamicPersistentTileSchedulerILi128ELi112ELi256ELi256ELb1ELb1ELb0ELb0ELb1ELb1EEEEEEEEEvNT_6ParamsE,"",@"SHT_CUDA_INFO"
	.sectionflags	@""
	.align	4


	//----- nvinfo : EIATTR_CUDA_API_VERSION
	.align		4
        /*0000*/ 	.byte	0x04, 0x37
        /*0002*/ 	.short	(.L_132 - .L_131)
.L_131:
        /*0004*/ 	.word	0x00000082


	//----- nvinfo : EIATTR_KPARAM_INFO
	.align		4
.L_132:
        /*0008*/ 	.byte	0x04, 0x17
        /*000a*/ 	.short	(.L_134 - .L_133)
.L_133:
        /*000c*/ 	.word	0x00000000
        /*0010*/ 	.short	0x0000
        /*0012*/ 	.short	0x0000
        /*0014*/ 	.byte	0x00, 0xf0, 0xe1, 0x10


	//----- nvinfo : EIATTR_SPARSE_MMA_MASK
	.align		4
.L_134:
        /*0018*/ 	.byte	0x03, 0x50
        /*001a*/ 	.short	0x0000


	//----- nvinfo : EIATTR_MAXREG_COUNT
	.align		4
        /*001c*/ 	.byte	0x03, 0x1b
        /*001e*/ 	.short	0x00ff


	//----- nvinfo : EIATTR_MERCURY_ISA_VERSION
	.align		4
        /*0020*/ 	.byte	0x03, 0x5f
        /*0022*/ 	.short	0x0101


	//----- nvinfo : EIATTR_EXIT_INSTR_OFFSETS
	.align		4
        /*0024*/ 	.byte	0x04, 0x1c
        /*0026*/ 	.short	(.L_136 - .L_135)


	//   ....[0]....
.L_135:
        /*0028*/ 	.word	0x00000010


	//----- nvinfo : EIATTR_MAX_THREADS
	.align		4
.L_136:
        /*002c*/ 	.byte	0x04, 0x05
        /*002e*/ 	.short	(.L_138 - .L_137)
.L_137:
        /*0030*/ 	.word	0x00000100
        /*0034*/ 	.word	0x00000001
        /*0038*/ 	.word	0x00000001


	//----- nvinfo : EIATTR_CBANK_PARAM_SIZE
	.align		4
.L_138:
        /*003c*/ 	.byte	0x03, 0x19
        /*003e*/ 	.short	0x0438


	//----- nvinfo : EIATTR_PARAM_CBANK
	.align		4
        /*0040*/ 	.byte	0x04, 0x0a
        /*0042*/ 	.short	(.L_140 - .L_139)
	.align		4
.L_139:
        /*0044*/ 	.word	index@(.nv.constant0._ZN7cutlass13device_kernelIN5flash19enable_sm80_to_sm89INS1_16FlashAttnFwdSm80INS1_25CollectiveMainloopFwdSm80ILi8ELi1ELb1EN4cute5tupleIJNS5_1CILi128EEENS7_ILi112EEES8_EEELi128ENS_10bfloat16_tEfNS_4arch4Sm80ELb0ELb0ELb0ELb1ELb1ELb0ELb1ELb1EEENS1_21CollectiveEpilogueFwdINS6_IJS8_S8_S9_EEENS6_IJNS7_ILi1EEESH_SH_EEESB_SD_Li256ELb1ELb1ELb1ELb0EEENS1_36VarlenDynamicPersistentTileSchedulerILi128ELi112ELi256ELi256ELb1ELb1ELb0ELb0ELb1ELb1EEEEEEEEEvNT_6ParamsE)
        /*0048*/ 	.short	0x0210
        /*004a*/ 	.short	0x0438


	//----- nvinfo : EIATTR_SW_WAR
	.align		4
.L_140:
        /*004c*/ 	.byte	0x04, 0x36
        /*004e*/ 	.short	(.L_142 - .L_141)
.L_141:
        /*0050*/ 	.word	0x00000008
.L_142:


//--------------------- .nv.info._ZN7cutlass13device_kernelIN5flash19enable_sm80_to_sm89INS1_16FlashAttnFwdSm80INS1_25CollectiveMainloopFwdSm80ILi8ELi1ELb1EN4cute5tupleIJNS5_1CILi128EEENS7_ILi112EEES8_EEELi128ENS_10bfloat16_tEfNS_4arch4Sm80ELb0ELb0ELb0ELb1ELb1ELb1ELb1ELb1EEENS1_21CollectiveEpilogueFwdINS6_IJS8_S8_S9_EEENS6_IJNS7_ILi1EEESH_SH_EEESB_SD_Li256ELb1ELb1ELb1ELb0EEENS1_36VarlenDynamicPersistentTileSchedulerILi128ELi112ELi256ELi256ELb1ELb1ELb0ELb0ELb1ELb1EEEEEEEEEvNT_6ParamsE --------------------------
	.section	.nv.info._ZN7cutlass13device_kernelIN5flash19enable_sm80_to_sm89INS1_16FlashAttnFwdSm80INS1_25CollectiveMainloopFwdSm80ILi8ELi1ELb1EN4cute5tupleIJNS5_1CILi128EEENS7_ILi112EEES8_EEELi128ENS_10bfloat16_tEfNS_4arch4Sm80ELb0ELb0ELb0ELb1ELb1ELb1ELb1ELb1EEENS1_21CollectiveEpilogueFwdINS6_IJS8_S8_S9_EEENS6_IJNS7_ILi1EEESH_SH_EEESB_SD_Li256ELb1ELb1ELb1ELb0EEENS1_36VarlenDynamicPersistentTileSchedulerILi128ELi112ELi256ELi256ELb1ELb1ELb0ELb0ELb1ELb1EEEEEEEEEvNT_6ParamsE,"",@"SHT_CUDA_INFO"
	.sectionflags	@""
	.align	4


	//----- nvinfo : EIATTR_CUDA_API_VERSION
	.align		4
        /*0000*/ 	.byte	0x04, 0x37
        /*0002*/ 	.short	(.L_144 - .L_143)
.L_143:
        /*0004*/ 	.word	0x00000082


	//----- nvinfo : EIATTR_KPARAM_INFO
	.align		4
.L_144:
        /*0008*/ 	.byte	0x04, 0x17
        /*000a*/ 	.short	(.L_146 - .L_145)
.L_145:
        /*000c*/ 	.word	0x00000000
        /*0010*/ 	.short	0x0000
        /*0012*/ 	.short	0x0000
        /*0014*/ 	.byte	0x00, 0xf0, 0xe1, 0x10


	//----- nvinfo : EIATTR_SPARSE_MMA_MASK
	.align		4
.L_146:
        /*0018*/ 	.byte	0x03, 0x50
        /*001a*/ 	.short	0x0000


	//----- nvinfo : EIATTR_MAXREG_COUNT
	.align		4
        /*001c*/ 	.byte	0x03, 0x1b
        /*001e*/ 	.short	0x00ff


	//----- nvinfo : EIATTR_MERCURY_ISA_VERSION
	.align		4
        /*0020*/ 	.byte	0x03, 0x5f
        /*0022*/ 	.short	0x0101


	//----- nvinfo : EIATTR_EXIT_INSTR_OFFSETS
	.align		4
        /*0024*/ 	.byte	0x04, 0x1c
        /*0026*/ 	.short	(.L_148 - .L_147)


	//   ....[0]....
.L_147:
        /*0028*/ 	.word	0x00000010


	//----- nvinfo : EIATTR_MAX_THREADS
	.align		4
.L_148:
        /*002c*/ 	.byte	0x04, 0x05
        /*002e*/ 	.short	(.L_150 - .L_149)
.L_149:
        /*0030*/ 	.word	0x00000100
        /*0034*/ 	.word	0x00000001
        /*0038*/ 	.word	0x00000001


	//----- nvinfo : EIATTR_CBANK_PARAM_SIZE
	.align		4
.L_150:
        /*003c*/ 	.byte	0x03, 0x19
        /*003e*/ 	.short	0x0438


	//----- nvinfo : EIATTR_PARAM_CBANK
	.align		4
        /*0040*/ 	.byte	0x04, 0x0a
        /*0042*/ 	.short	(.L_152 - .L_151)
	.align		4
.L_151:
        /*0044*/ 	.word	index@(.nv.constant0._ZN7cutlass13device_kernelIN5flash19enable_sm80_to_sm89INS1_16FlashAttnFwdSm80INS1_25CollectiveMainloopFwdSm80ILi8ELi1ELb1EN4cute5tupleIJNS5_1CILi128EEENS7_ILi112EEES8_EEELi128ENS_10bfloat16_tEfNS_4arch4Sm80ELb0ELb0ELb0ELb1ELb1ELb1ELb1ELb1EEENS1_21CollectiveEpilogueFwdINS6_IJS8_S8_S9_EEENS6_IJNS7_ILi1EEESH_SH_EEESB_SD_Li256ELb1ELb1ELb1ELb0EEENS1_36VarlenDynamicPersistentTileSchedulerILi128ELi112ELi256ELi256ELb1ELb1ELb0ELb0ELb1ELb1EEEEEEEEEvNT_6ParamsE)
        /*0048*/ 	.short	0x0210
        /*004a*/ 	.short	0x0438


	//----- nvinfo : EIATTR_SW_WAR
	.align		4
.L_152:
        /*004c*/ 	.byte	0x04, 0x36
        /*004e*/ 	.short	(.L_154 - .L_153)
.L_153:
        /*0050*/ 	.word	0x00000008
.L_154:


//--------------------- .nv.info._ZN7cutlass13device_kernelIN5flash19enable_sm80_to_sm89INS1_16FlashAttnFwdSm80INS1_25CollectiveMainloopFwdSm80ILi4ELi1ELb0EN4cute5tupleIJNS5_1CILi128EEENS7_ILi48EEES8_EEELi128ENS_10bfloat16_tEfNS_4arch4Sm80ELb0ELb1ELb0ELb0ELb1ELb0ELb1ELb1EEENS1_21CollectiveEpilogueFwdINS6_IJS8_S8_S9_EEENS6_IJNS7_ILi1EEESH_SH_EEESB_SD_Li128ELb0ELb1ELb1ELb0EEENS1_19SingleTileSchedulerILb0ELb1ELb1ELi128EEEEEEEEEvNT_6ParamsE --------------------------
	.section	.nv.info._ZN7cutlass13device_kernelIN5flash19enable_sm80_to_sm89INS1_16FlashAttnFwdSm80INS1_25CollectiveMainloopFwdSm80ILi4ELi1ELb0EN4cute5tupleIJNS5_1CILi128EEENS7_ILi48EEES8_EEELi128ENS_10bfloat16_tEfNS_4arch4Sm80ELb0ELb1ELb0ELb0ELb1ELb0ELb1ELb1EEENS1_21CollectiveEpilogueFwdINS6_IJS8_S8_S9_EEENS6_IJNS7_ILi1EEESH_SH_EEESB_SD_Li128ELb0ELb1ELb1ELb0EEENS1_19SingleTileSchedulerILb0ELb1ELb1ELi128EEEEEEEEEvNT_6ParamsE,"",@"SHT_CUDA_INFO"
	.sectionflags	@""
	.align	4


	//----- nvinfo : EIATTR_CUDA_API_VERSION
	.align		4
        /*0000*/ 	.byte	0x04, 0x37
        /*0002*/ 	.short	(.L_156 - .L_155)
.L_155:
        /*0004*/ 	.word	0x00000082


	//----- nvinfo : EIATTR_KPARAM_INFO
	.align		4
.L_156:
        /*0008*/ 	.byte	0x04, 0x17
        /*000a*/ 	.short	(.L_158 - .L_157)
.L_157:
        /*000c*/ 	.word	0x00000000
        /*0010*/ 	.short	0x0000
        /*0012*/ 	.short	0x0000
        /*0014*/ 	.byte	0x00, 0xf0, 0x61, 0x10


	//----- nvinfo : EIATTR_SPARSE_MMA_MASK
	.align		4
.L_158:
        /*0018*/ 	.byte	0x03, 0x50
        /*001a*/ 	.short	0x0000


	//----- nvinfo : EIATTR_MAXREG_COUNT
	.align		4
        /*001c*/ 	.byte	0x03, 0x1b
        /*001e*/ 	.short	0x00ff


	//----- nvinfo : EIATTR_MERCURY_ISA_VERSION
	.align		4
        /*0020*/ 	.byte	0x03, 0x5f
        /*0022*/ 	.short	0x0101


	//----- nvinfo : EIATTR_EXIT_INSTR_OFFSETS
	.align		4
        /*0024*/ 	.byte	0x04, 0x1c
        /*0026*/ 	.short	(.L_160 - .L_159)


	//   ....[0]....
.L_159:
        /*0028*/ 	.word	0x00000010


	//----- nvinfo : EIATTR_MAX_THREADS
	.align		4
.L_160:
        /*002c*/ 	.byte	0x04, 0x05
        /*002e*/ 	.short	(.L_162 - .L_161)
.L_161:
        /*0030*/ 	.word	0x00000080
        /*0034*/ 	.word	0x00000001
        /*0038*/ 	.word	0x00000001


	//----- nvinfo : EIATTR_CBANK_PARAM_SIZE
	.align		4
.L_162:
        /*003c*/ 	.byte	0x03, 0x19
        /*003e*/ 	.short	0x0418


	//----- nvinfo : EIATTR_PARAM_CBANK
	.align		4
        /*0040*/ 	.byte	0x04, 0x0a
        /*0042*/ 	.short	(.L_164 - .L_163)
	.align		4
.L_163:
        /*0044*/ 	.word	index@(.nv.constant0._ZN7cutlass13device_kernelIN5flash19enable_sm80_to_sm89INS1_16FlashAttnFwdSm80INS1_25CollectiveMainloopFwdSm80ILi4ELi1ELb0EN4cute5tupleIJNS5_1CILi128EEENS7_ILi48EEES8_EEELi128ENS_10bfloat16_tEfNS_4arch4Sm80ELb0ELb1ELb0ELb0ELb1ELb0ELb1ELb1EEENS1_21CollectiveEpilogueFwdINS6_IJS8_S8_S9_EEENS6_IJNS7_ILi1EEESH_SH_EEESB_SD_Li128ELb0ELb1ELb1ELb0EEENS1_19SingleTileSchedulerILb0ELb1ELb1ELi128EEEEEEEEEvNT_6ParamsE)
        /*0048*/ 	.short	0x0210
        /*004a*/ 	.short	0x0418


	//----- nvinfo : EIATTR_SW_WAR
	.align		4
.L_164:
        /*004c*/ 	.byte	0x04, 0x36
        /*004e*/ 	.short	(.L_166 - .L_165)
.L_165:
        /*0050*/ 	.word	0x00000008
.L_166:


//--------------------- .nv.info._ZN7cutlass13device_kernelIN5flash19enable_sm80_to_sm89INS1_16FlashAttnFwdSm80INS1_25CollectiveMainloopFwdSm80ILi8ELi1ELb1EN4cute5tupleIJNS5_1CILi128EEENS7_ILi96EEES8_EEELi128ENS_10bfloat16_tEfNS_4arch4Sm80ELb0ELb1ELb0ELb1ELb1ELb0ELb1ELb1EEENS1_21CollectiveEpilogueFwdINS6_IJS8_S8_S9_EEENS6_IJNS7_ILi1EEESH_SH_EEESB_SD_Li256ELb1ELb1ELb1ELb0EEENS1_36VarlenDynamicPersistentTileSchedulerILi128ELi96ELi256ELi256ELb1ELb1ELb0ELb1ELb0ELb1EEEEEEEEEvNT_6ParamsE --------------------------
	.section	.nv.info._ZN7cutlass13device_kernelIN5flash19enable_sm80_to_sm89INS1_16FlashAttnFwdSm80INS1_25CollectiveMainloopFwdSm80ILi8ELi1ELb1EN4cute5tupleIJNS5_1CILi128EEENS7_ILi96EEES8_EEELi128ENS_10bfloat16_tEfNS_4arch4Sm80ELb0ELb1ELb0ELb1ELb1ELb0ELb1ELb1EEENS1_21CollectiveEpilogueFwdINS6_IJS8_S8_S9_EEENS6_IJNS7_ILi1EEESH_SH_EEESB_SD_Li256ELb1ELb1ELb1ELb0EEENS1_36VarlenDynamicPersistentTileSchedulerILi128ELi96ELi256ELi256ELb1ELb1ELb0ELb1ELb0ELb1EEEEEEEEEvNT_6ParamsE,"",@"SHT_CUDA_INFO"
	.sectionflags	@""
	.align	4


	//----- nvinfo : EIATTR_CUDA_API_VERSION
	.align		4
        /*0000*/ 	.byte	0x04, 0x37
        /*0002*/ 	.short	(.L_168 - .L_167)
.L_167:
        /*0004*/ 	.word	0x00000082


	//----- nvinfo : EIATTR_KPARAM_INFO
	.align		4
.L_168:
        /*0008*/ 	.byte	0x04, 0x17
        /*000a*/ 	.short	(.L_170 - .L_169)
.L_169:
        /*000c*/ 	.word	0x00000000
        /*0010*/ 	.short	0x0000
        /*0012*/ 	.short	0x0000
        /*0014*/ 	.byte	0x00, 0xf0, 0xe1, 0x10


	//----- nvinfo : EIATTR_SPARSE_MMA_MASK
	.align		4
.L_170:
        /*0018*/ 	.byte	0x03, 0x50
        /*001a*/ 	.short	0x0000


	//----- nvinfo : EIATTR_MAXREG_COUNT
	.align		4
        /*001c*/ 	.byte	0x03, 0x1b
        /*001e*/ 	.short	0x00ff


	//----- nvinfo : EIATTR_MERCURY_ISA_VERSION
	.align		4
        /*0020*/ 	.byte	0x03, 0x5f
        /*0022*/ 	.short	0x0101


	//----- nvinfo : EIATTR_EXIT_INSTR_OFFSETS
	.align		4
        /*0024*/ 	.byte	0x04, 0x1c
        /*0026*/ 	.short	(.L_172 - .L_171)


	//   ....[0]....
.L_171:
        /*0028*/ 	.word	0x00000010


	//----- nvinfo : EIATTR_MAX_THREADS
	.align		4
.L_172:
        /*002c*/ 	.byte	0x04, 0x05
        /*002e*/ 	.short	(.L_174 - .L_173)
.L_173:
        /*0030*/ 	.word	0x00000100
        /*0034*/ 	.word	0x00000001
        /*0038*/ 	.word	0x00000001


	//----- nvinfo : EIATTR_CBANK_PARAM_SIZE
	.align		4
.L_174:
        /*003c*/ 	.byte	0x03, 0x19
        /*003e*/ 	.short	0x0438


	//----- nvinfo : EIATTR_PARAM_CBANK
	.align		4
        /*0040*/ 	.byte	0x04, 0x0a
        /*0042*/ 	.short	(.L_176 - .L_175)
	.align		4
.L_175:
        /*0044*/ 	.word	index@(.nv.constant0._ZN7cutlass13device_kernelIN5flash19enable_sm80_to_sm89INS1_16FlashAttnFwdSm80INS1_25CollectiveMainloopFwdSm80ILi8ELi1ELb1EN4cute5tupleIJNS5_1CILi128EEENS7_ILi96EEES8_EEELi128ENS_10bfloat16_tEfNS_4arch4Sm80ELb0ELb1ELb0ELb1ELb1ELb0ELb1ELb1EEENS1_21CollectiveEpilogueFwdINS6_IJS8_S8_S9_EEENS6_IJNS7_ILi1EEESH_SH_EEESB_SD_Li256ELb1ELb1ELb1ELb0EEENS1_36VarlenDynamicPersistentTileSchedulerILi128ELi96ELi256ELi256ELb1ELb1ELb0ELb1ELb0ELb1EEEEEEEEEvNT_6ParamsE)
        /*0048*/ 	.short	0x0210
        /*004a*/ 	.short	0x0438


	//----- nvinfo : EIATTR_SW_WAR
	.align		4
.L_176:
        /*004c*/ 	.byte	0x04, 0x36
        /*004e*/ 	.short	(.L_178 - .L_177)
.L_177:
        /*0050*/ 	.word	0x00000008
.L_178:


//--------------------- .nv.info._ZN7cutlass13device_kernelIN5flash19enable_sm80_to_sm89INS1_16FlashAttnFwdSm80INS1_25CollectiveMainloopFwdSm80ILi8ELi1ELb1EN4cute5tupleIJNS5_1CILi128EEENS7_ILi96EEES8_EEELi128ENS_10bfloat16_tEfNS_4arch4Sm80ELb0ELb1ELb0ELb1ELb1ELb1ELb1ELb1EEENS1_21CollectiveEpilogueFwdINS6_IJS8_S8_S9_EEENS6_IJNS7_ILi1EEESH_SH_EEESB_SD_Li256ELb1ELb1ELb1ELb0EEENS1_36VarlenDynamicPersistentTileSchedulerILi128ELi96ELi256ELi256ELb1ELb1ELb0ELb1ELb0ELb1EEEEEEEEEvNT_6ParamsE --------------------------
	.section	.nv.info._ZN7cutlass13device_kernelIN5flash19enable_sm80_to_sm89INS1_16FlashAttnFwdSm80INS1_25CollectiveMainloopFwdSm80ILi8ELi1ELb1EN4cute5tupleIJNS5_1CILi128EEENS7_ILi96EEES8_EEELi128ENS_10bfloat16_tEfNS_4arch4Sm80ELb0ELb1ELb0ELb1ELb1ELb1ELb1ELb1EEENS1_21CollectiveEpilogueFwdINS6_IJS8_S8_S9_EEENS6_IJNS7_ILi1EEESH_SH_EEESB_SD_Li256ELb1ELb1ELb1ELb0EEENS1_36VarlenDynamicPersistentTileSchedulerILi128ELi96ELi256ELi256ELb1ELb1ELb0ELb1ELb0ELb1EEEEEEEEEvNT_6ParamsE,"",@"SHT_CUDA_INFO"
	.sectionflags	@""
	.align	4


	//----- nvinfo : EIATTR_CUDA_API_VERSION
	.align		4
        /*0000*/ 	.byte	0x04, 0x37
        /*0002*/ 	.short	(.L_180 - .L_179)
.L_179:
        /*0004*/ 	.word	0x00000082


	//----- nvinfo : EIATTR_KPARAM_INFO
	.align		4
.L_180:
        /*0008*/ 	.byte	0x04, 0x17
        /*000a*/ 	.short	(.L_182 - .L_181)
.L_181:
        /*000c*/ 	.word	0x00000000
        /*0010*/ 	.short	0x0000
        /*0012*/ 	.short	0x0000
        /*0014*/ 	.byte	0x00, 0xf0, 0xe1, 0x10


	//----- nvinfo : EIATTR_SPARSE_MMA_MASK
	.align		4
.L_182:
        /*0018*/ 	.byte	0x03, 0x50
        /*001a*/ 	.short	0x0000


	//----- nvinfo : EIATTR_MAXREG_COUNT
	.align		4
        /*001c*/ 	.byte	0x03, 0x1b
        /*001e*/ 	.short	0x00ff


	//----- nvinfo : EIATTR_MERCURY_ISA_VERSION
	.align		4
        /*0020*/ 	.byte	0x03, 0x5f
        /*0022*/ 	.short	0x0101


	//----- nvinfo : EIATTR_EXIT_INSTR_OFFSETS
	.align		4
        /*0024*/ 	.byte	0x04, 0x1c
        /*0026*/ 	.short	(.L_184 - .L_183)


	//   ....[0]....
.L_183:
        /*0028*/ 	.word	0x00000010


	//----- nvinfo : EIATTR_MAX_THREADS
	.align		4
.L_184:
        /*002c*/ 	.byte	0x04, 0x05
        /*002e*/ 	.short	(.L_186 - .L_185)
.L_185:
        /*0030*/ 	.word	0x00000100
        /*0034*/ 	.word	0x00000001
        /*0038*/ 	.word	0x00000001


	//----- nvinfo : EIATTR_CBANK_PARAM_SIZE
	.align		4
.L_186:
        /*003c*/ 	.byte	0x03, 0x19
        /*003e*/ 	.short	0x0438


	//----- nvinfo : EIATTR_PARAM_CBANK
	.align		4
        /*0040*/ 	.byte	0x04, 0x0a
        /*0042*/ 	.short	(.L_188 - .L_187)
	.align		4
.L_187:
        /*0044*/ 	.word	index@(.nv.constant0._ZN7cutlass13device_kernelIN5flash19enable_sm80_to_sm89INS1_16FlashAttnFwdSm80INS1_25CollectiveMainloopFwdSm80ILi8ELi1ELb1EN4cute5tupleIJNS5_1CILi128EEENS7_ILi96EEES8_EEELi128ENS_10bfloat16_tEfNS_4arch4Sm80ELb0ELb1ELb0ELb1ELb1ELb1ELb1ELb1EEENS1_21CollectiveEpilogueFwdINS6_IJS8_S8_S9_EEENS6_IJNS7_ILi1EEESH_SH_EEESB_SD_Li256ELb1ELb1ELb1ELb0EEENS1_36VarlenDynamicPersistentTileSchedulerILi128ELi96ELi256ELi256ELb1ELb1ELb0ELb1ELb0ELb1EEEEEEEEEvNT_6ParamsE)
        /*0048*/ 	.short	0x0210
        /*004a*/ 	.short	0x0438


	//----- nvinfo : EIATTR_SW_WAR
	.align		4
.L_188:
        /*004c*/ 	.byte	0x04, 0x36
        /*004e*/ 	.short	(.L_190 - .L_189)
.L_189:
        /*0050*/ 	.word	0x00000008
.L_190:


//--------------------- .nv.info._ZN7cutlass13device_kernelIN5flash19enable_sm80_to_sm89INS1_16FlashAttnFwdSm80INS1_25CollectiveMainloopFwdSm80ILi4ELi1ELb0EN4cute5tupleIJNS5_1CILi128EEENS7_ILi64EEES8_EEELi128ENS_10bfloat16_tEfNS_4arch4Sm80ELb1ELb0ELb0ELb0ELb1ELb0ELb1ELb1EEENS1_21CollectiveEpilogueFwdINS6_IJS8_S8_S9_EEENS6_IJNS7_ILi1EEESH_SH_EEESB_SD_Li128ELb0ELb1ELb1ELb0EEENS1_30DynamicPersistentTileSchedulerILi128ELi128ELb1ELb1ELb0EEEEEEEEEvNT_6ParamsE --------------------------
	.section	.nv.info._ZN7cutlass13device_kernelIN5flash19enable_sm80_to_sm89INS1_16FlashAttnFwdSm80INS1_25CollectiveMainloopFwdSm80ILi4ELi1ELb0EN4cute5tupleIJNS5_1CILi128EEENS7_ILi64EEES8_EEELi128ENS_10bfloat16_tEfNS_4arch4Sm80ELb1ELb0ELb0ELb0ELb1ELb0ELb1ELb1EEENS1_21CollectiveEpilogueFwdINS6_IJS8_S8_S9_EEENS6_IJNS7_ILi1EEESH_SH_EEESB_SD_Li128ELb0ELb1ELb1ELb0EEENS1_30DynamicPersistentTileSchedulerILi128ELi128ELb1ELb1ELb0EEEEEEEEEvNT_6ParamsE,"",@"SHT_CUDA_INFO"
	.sectionflags	@""
	.align	4


	//----- nvinfo : EIATTR_CUDA_API_VERSION
	.align		4
        /*0000*/ 	.byte	0x04, 0x37
        /*0002*/ 	.short	(.L_192 - .L_191)
.L_191:
        /*0004*/ 	.word	0x00000082


	//----- nvinfo : EIATTR_KPARAM_INFO
	.align		4
.L_192:
        /*0008*/ 	.byte	0x04, 0x17
        /*000a*/ 	.short	(.L_194 - .L_193)
.L_193:
        /*000c*/ 	.word	0x00000000
        /*0010*/ 	.short	0x0000
        /*0012*/ 	.short	0x0000
        /*0014*/ 	.byte	0x00, 0xf0, 0xa1, 0x10


	//----- nvinfo : EIATTR_SPARSE_MMA_MASK
	.align		4
.L_194:
        /*0018*/ 	.byte	0x03, 0x50
        /*001a*/ 	.short	0x0000


	//----- nvinfo : EIATTR_MAXREG_COUNT
	.align		4
        /*001c*/ 	.byte	0x03, 0x1b
        /*001e*/ 	.short	0x00ff


	//----- nvinfo : EIATTR_MERCURY_ISA_VERSION
	.align		4
        /*0020*/ 	.byte	0x03, 0x5f
        /*0022*/ 	.short	0x0101


	//----- nvinfo : EIATTR_EXIT_INSTR_OFFSETS
	.align		4
        /*0024*/ 	.byte	0x04, 0x1c
        /*0026*/ 	.short	(.L_196 - .L_195)


	//   ....[0]....
.L_195:
        /*0028*/ 	.word	0x00000010


	//----- nvinfo : EIATTR_MAX_THREADS
	.align		4
.L_196:
        /*002c*/ 	.byte	0x04, 0x05
        /*002e*/ 	.short	(.L_198 - .L_197)
.L_197:
        /*0030*/ 	.word	0x00000080
        /*0034*/ 	.word	0x00000001
        /*0038*/ 	.word	0x00000001


	//----- nvinfo : EIATTR_CBANK_PARAM_SIZE
	.align		4
.L_198:
        /*003c*/ 	.byte	0x03, 0x19
        /*003e*/ 	.short	0x0428


	//----- nvinfo : EIATTR_PARAM_CBANK
	.align		4
        /*0040*/ 	.byte	0x04, 0x0a
        /*0042*/ 	.short	(.L_200 - .L_199)
	.align		4
.L_199:
        /*0044*/ 	.word	index@(.nv.constant0._ZN7cutlass13device_kernelIN5flash19enable_sm80_to_sm89INS1_16FlashAttnFwdSm80INS1_25CollectiveMainloopFwdSm80ILi4ELi1ELb0EN4cute5tupleIJNS5_1CILi128EEENS7_ILi64EEES8_EEELi128ENS_10bfloat16_tEfNS_4arch4Sm80ELb1ELb0ELb0ELb0ELb1ELb0ELb1ELb1EEENS1_21CollectiveEpilogueFwdINS6_IJS8_S8_S9_EEENS6_IJNS7_ILi1EEESH_SH_EEESB_SD_Li128ELb0ELb1ELb1ELb0EEENS1_30DynamicPersistentTileSchedulerILi128ELi128ELb1ELb1ELb0EEEEEEEEEvNT_6ParamsE)
        /*0048*/ 	.short	0x0210
        /*004a*/ 	.short	0x0428


	//----- nvinfo : EIATTR_SW_WAR
	.align		4
.L_200:
        /*004c*/ 	.byte	0x04, 0x36
        /*004e*/ 	.short	(.L_202 - .L_201)
.L_201:
        /*0050*/ 	.word	0x00000008
.L_202:


//--------------------- .nv.info._ZN7cutlass13device_kernelIN5flash19enable_sm80_to_sm89INS1_16FlashAttnFwdSm80INS1_25CollectiveMainloopFwdSm80ILi8ELi1ELb1EN4cute5tupleIJNS5_1CILi128EEENS7_ILi112EEES8_EEELi128ENS_10bfloat16_tEfNS_4arch4Sm80ELb1ELb0ELb0ELb1ELb1ELb0ELb1ELb1EEENS1_21CollectiveEpilogueFwdINS6_IJS8_S8_S9_EEENS6_IJNS7_ILi1EEESH_SH_EEESB_SD_Li256ELb1ELb1ELb1ELb0EEENS1_36VarlenDynamicPersistentTileSchedulerILi128ELi112ELi256ELi256ELb1ELb1ELb0ELb1ELb1ELb1EEEEEEEEEvNT_6ParamsE --------------------------
	.section	.nv.info._ZN7cutlass13device_kernelIN5flash19enable_sm80_to_sm89INS1_16FlashAttnFwdSm80INS1_25CollectiveMainloopFwdSm80ILi8ELi1ELb1EN4cute5tupleIJNS5_1CILi128EEENS7_ILi112EEES8_EEELi128ENS_10bfloat16_tEfNS_4arch4Sm80ELb1ELb0ELb0ELb1ELb1ELb0ELb1ELb1EEENS1_21CollectiveEpilogueFwdINS6_IJS8_S8_S9_EEENS6_IJNS7_ILi1EEESH_SH_EEESB_SD_Li256ELb1ELb1ELb1ELb0EEENS1_36VarlenDynamicPersistentTileSchedulerILi128ELi112ELi256ELi256ELb1ELb1ELb0ELb1ELb1ELb1EEEEEEEEEvNT_6ParamsE,"",@"SHT_CUDA_INFO"
	.sectionflags	@""
	.align	4


	//----- nvinfo : EIATTR_CUDA_API_VERSION
	.align		4
        /*0000*/ 	.byte	0x04, 0x37
        /*0002*/ 	.short	(.L_204 - .L_203)
.L_203:
        /*0004*/ 	.word	0x00000082


	//----- nvinfo : EIATTR_KPARAM_INFO
	.align		4
.L_204:
        /*0008*/ 	.byte	0x04, 0x17
        /*000a*/ 	.short	(.L_206 - .L_205)
.L_205:
        /*000c*/ 	.word	0x00000000
        /*0010*/ 	.short	0x0000
        /*0012*/ 	.short	0x0000
        /*0014*/ 	.byte	0x00, 0xf0, 0xe1, 0x10


	//----- nvinfo : EIATTR_SPARSE_MMA_MASK
	.align		4
.L_206:
        /*0018*/ 	.byte	0x03, 0x50
        /*001a*/ 	.short	0x0000


	//----- nvinfo : EIATTR_MAXREG_COUNT
	.align		4
        /*001c*/ 	.byte	0x03, 0x1b
        /*001e*/ 	.short	0x00ff


	//----- nvinfo : EIATTR_MERCURY_ISA_VERSION
	.align		4
        /*0020*/ 	.byte	0x03, 0x5f
        /*0022*/ 	.short	0x0101


	//----- nvinfo : EIATTR_EXIT_INSTR_OFFSETS
	.align		4
        /*0024*/ 	.byte	0x04, 0x1c
        /*0026*/ 	.short	(.L_208 - .L_207)


	//   ....[0]....
.L_207:
        /*0028*/ 	.word	0x00000010


	//----- nvinfo : EIATTR_MAX_THREADS
	.align		4
.L_208:
        /*002c*/ 	.byte	0x04, 0x05
        /*002e*/ 	.short	(.L_210 - .L_209)
.L_209:
        /*0030*/ 	.word	0x00000100
        /*0034*/ 	.word	0x00000001
        /*0038*/ 	.word	0x00000001


	//----- nvinfo : EIATTR_CBANK_PARAM_SIZE
	.align		4
.L_210:
        /*003c*/ 	.byte	0x03, 0x19
        /*003e*/ 	.short	0x0438


	//----- nvinfo : EIATTR_PARAM_CBANK
	.align		4
        /*0040*/ 	.byte	0x04, 0x0a
        /*0042*/ 	.short	(.L_212 - .L_211)
	.align		4
.L_211:
        /*0044*/ 	.word	index@(.nv.constant0._ZN7cutlass13device_kernelIN5flash19enable_sm80_to_sm89INS1_16FlashAttnFwdSm80INS1_25CollectiveMainloopFwdSm80ILi8ELi1ELb1EN4cute5tupleIJNS5_1CILi128EEENS7_ILi112EEES8_EEELi128ENS_10bfloat16_tEfNS_4arch4Sm80ELb1ELb0ELb0ELb1ELb1ELb0ELb1ELb1EEENS1_21CollectiveEpilogueFwdINS6_IJS8_S8_S9_EEENS6_IJNS7_ILi1EEESH_SH_EEESB_SD_Li256ELb1ELb1ELb1ELb0EEENS1_36VarlenDynamicPersistentTileSchedulerILi128ELi112ELi256ELi256ELb1ELb1ELb0ELb1ELb1ELb1EEEEEEEEEvNT_6ParamsE)
        /*0048*/ 	.short	0x0210
        /*004a*/ 	.short	0x0438


	//----- nvinfo : EIATTR_SW_WAR
	.align		4
.L_212:
        /*004c*/ 	.byte	0x04, 0x36
        /*004e*/ 	.short	(.L_214 - .L_213)
.L_213:
        /*0050*/ 	.word	0x00000008
.L_214:


//--------------------- .nv.info._ZN7cutlass13device_kernelIN5flash19enable_sm80_to_sm89INS1_16FlashAttnFwdSm80INS1_25CollectiveMainloopFwdSm80ILi8ELi1ELb1EN4cute5tupleIJNS5_1CILi128EEENS7_ILi112EEES8_EEELi128ENS_10bfloat16_tEfNS_4arch4Sm80ELb1ELb0ELb0ELb1ELb1ELb1ELb1ELb1EEENS1_21CollectiveEpilogueFwdINS6_IJS8_S8_S9_EEENS6_IJNS7_ILi1EEESH_SH_EEESB_SD_Li256ELb1ELb1ELb1ELb0EEENS1_36VarlenDynamicPersistentTileSchedulerILi128ELi112ELi256ELi256ELb1ELb1ELb0ELb1ELb1ELb1EEEEEEEEEvNT_6ParamsE --------------------------
	.section	.nv.info._ZN7cutlass13device_kernelIN5flash19enable_sm80_to_sm89INS1_16FlashAttnFwdSm80INS1_25CollectiveMainloopFwdSm80ILi8ELi1ELb1EN4cute5tupleIJNS5_1CILi128EEENS7_ILi112EEES8_EEELi128ENS_10bfloat16_tEfNS_4arch4Sm80ELb1ELb0ELb0ELb1ELb1ELb1ELb1ELb1EEENS1_21CollectiveEpilogueFwdINS6_IJS8_S8_S9_EEENS6_IJNS7_ILi1EEESH_SH_EEESB_SD_Li256ELb1ELb1ELb1ELb0EEENS1_36VarlenDynamicPersistentTileSchedulerILi128ELi112ELi256ELi256ELb1ELb1ELb0ELb1ELb1ELb1EEEEEEEEEvNT_6ParamsE,"",@"SHT_CUDA_INFO"
	.sectionflags	@""
	.align	4


	//----- nvinfo : EIATTR_CUDA_API_VERSION
	.align		4
        /*0000*/ 	.byte	0x04, 0x37
        /*0002*/ 	.short	(.L_216 - .L_215)
.L_215:
        /*0004*/ 	.word	0x00000082


	//----- nvinfo : EIATTR_KPARAM_INFO
	.align		4
.L_216:
        /*0008*/ 	.byte	0x04, 0x17
        /*000a*/ 	.short	(.L_218 - .L_217)
.L_217:
        /*000c*/ 	.word	0x00000000
        /*0010*/ 	.short	0x0000
        /*0012*/ 	.short	0x0000
        /*0014*/ 	.byte	0x00, 0xf0, 0xe1, 0x10


	//----- nvinfo : EIATTR_SPARSE_MMA_MASK
	.align		4
.L_218:
        /*0018*/ 	.byte	0x03, 0x50
        /*001a*/ 	.short	0x0000


	//----- nvinfo : EIATTR_MAXREG_COUNT
	.align		4
        /*001c*/ 	.byte	0x03, 0x1b
        /*001e*/ 	.short	0x00ff


	//----- nvinfo : EIATTR_MERCURY_ISA_VERSION
	.align		4
        /*0020*/ 	.byte	0x03, 0x5f
        /*0022*/ 	.short	0x0101


	//----- nvinfo : EIATTR_EXIT_INSTR_OFFSETS
	.align		4
        /*0024*/ 	.byte	0x04, 0x1c
        /*0026*/ 	.short	(.L_220 - .L_219)


	//   ....[0]....
.L_219:
        /*0028*/ 	.word	0x00000010


	//----- nvinfo : EIATTR_MAX_THREADS
	.align		4
.L_220:
        /*002c*/ 	.byte	0x04, 0x05
        /*002e*/ 	.short	(.L_222 - .L_221)
.L_221:
        /*0030*/ 	.word	0x00000100
        /*0034*/ 	.word	0x00000001
        /*0038*/ 	.word	0x00000001


	//----- nvinfo : EIATTR_CBANK_PARAM_SIZE
	.align		4
.L_222:
        /*003c*/ 	.byte	0x03, 0x19
        /*003e*/ 	.short	0x0438


	//----- nvinfo : EIATTR_PARAM_CBANK
	.align		4
        /*0040*/ 	.byte	0x04, 0x0a
        /*0042*/ 	.short	(.L_224 - .L_223)
	.align		4
.L_223:
        /*0044*/ 	.word	index@(.nv.constant0._ZN7cutlass13device_kernelIN5flash19enable_sm80_to_sm89INS1_16FlashAttnFwdSm80INS1_25CollectiveMainloopFwdSm80ILi8ELi1ELb1EN4cute5tupleIJNS5_1CILi128EEENS7_ILi112EEES8_EEELi128ENS_10bfloat16_tEfNS_4arch4Sm80ELb1ELb0ELb0ELb1ELb1ELb1ELb1ELb1EEENS1_21CollectiveEpilogueFwdINS6_IJS8_S8_S9_EEENS6_IJNS7_ILi1EEESH_SH_EEESB_SD_Li256ELb1ELb1ELb1ELb0EEENS1_36VarlenDynamicPersistentTileSchedulerILi128ELi112ELi256ELi256ELb1ELb1ELb0ELb1ELb1ELb1EEEEEEEEEvNT_6ParamsE)
        /*0048*/ 	.short	0x0210
        /*004a*/ 	.short	0x0438


	//----- nvinfo : EIATTR_SW_WAR
	.align		4
.L_224:
        /*004c*/ 	.byte	0x04, 0x36
        /*004e*/ 	.short	(.L_226 - .L_225)
.L_225:
        /*0050*/ 	.word	0x00000008
.L_226:


//--------------------- .nv.callgraph             --------------------------
	.section	.nv.callgraph,"",@"SHT_CUDA_CALLGRAPH"
	.align	4
	.sectionentsize	8
	.align		4
        /*0000*/ 	.word	0x00000000
	.align		4
        /*0004*/ 	.word	0xffffffff
	.align		4
        /*0008*/ 	.word	0x00000000
	.align		4
        /*000c*/ 	.word	0xfffffffe
	.align		4
        /*0010*/ 	.word	0x00000000
	.align		4
        /*0014*/ 	.word	0xfffffffd
	.align		4
        /*0018*/ 	.word	0x00000000
	.align		4
        /*001c*/ 	.word	0xfffffffc


//--------------------- .nv.constant4             --------------------------
	.section	.nv.constant4,"a",@progbits
	.align	8
	.align		8
.nv.constant4:
        /*0000*/ 	.dword	_ZN78_INTERNAL_417c4976_42_flash_fwd_hdim128_bf16_paged_split_sm80_cu_8e232a79_32494cuda3std3__45__cpo5beginE
	.align		8
        /*0008*/ 	.dword	_ZN78_INTERNAL_417c4976_42_flash_fwd_hdim128_bf16_paged_split_sm80_cu_8e232a79_32494cuda3std3__45__cpo3endE
	.align		8
        /*0010*/ 	.dword	_ZN78_INTERNAL_417c4976_42_flash_fwd_hdim128_bf16_paged_split_sm80_cu_8e232a79_32494cuda3std3__45__cpo6cbeginE
	.align		8
        /*0018*/ 	.dword	_ZN78_INTERNAL_417c4976_42_flash_fwd_hdim128_bf16_paged_split_sm80_cu_8e232a79_32494cuda3std3__45__cpo4cendE
	.align		8
        /*0020*/ 	.dword	_ZN78_INTERNAL_417c4976_42_flash_fwd_hdim128_bf16_paged_split_sm80_cu_8e232a79_32494cuda3std3__480_GLOBAL__N__417c4976_42_flash_fwd_hdim128_bf16_paged_split_sm80_cu_8e232a79_32496ignoreE
	.align		8
        /*0028*/ 	.dword	_ZN78_INTERNAL_417c4976_42_flash_fwd_hdim128_bf16_paged_split_sm80_cu_8e232a79_32494cuda3std3__419piecewise_constructE
	.align		8
        /*0030*/ 	.dword	_ZN78_INTERNAL_417c4976_42_flash_fwd_hdim128_bf16_paged_split_sm80_cu_8e232a79_32494cuda3std3__48in_placeE
	.align		8
        /*0038*/ 	.dword	_ZN78_INTERNAL_417c4976_42_flash_fwd_hdim128_bf16_paged_split_sm80_cu_8e232a79_32494cuda3std6ranges3__45__cpo4swapE
	.align		8
        /*0040*/ 	.dword	_ZN78_INTERNAL_417c4976_42_flash_fwd_hdim128_bf16_paged_split_sm80_cu_8e232a79_32494cuda3std6ranges3__45__cpo9iter_moveE
	.align		8
        /*0048*/ 	.dword	_ZN78_INTERNAL_417c4976_42_flash_fwd_hdim128_bf16_paged_split_sm80_cu_8e232a79_32494cute7productE
	.align		8
        /*0050*/ 	.dword	_ZN78_INTERNAL_417c4976_42_flash_fwd_hdim128_bf16_paged_split_sm80_cu_8e232a79_32494cute1_E


//--------------------- .text._ZN7cutlass13device_kernelIN5flash19enable_sm80_to_sm89INS1_16FlashAttnFwdSm80INS1_25CollectiveMainloopFwdSm80ILi8ELi1ELb1EN4cute5tupleIJNS5_1CILi128EEES8_S8_EEELi128ENS_10bfloat16_tEfNS_4arch4Sm80ELb0ELb0ELb0ELb0ELb1ELb0ELb1ELb1EEENS1_21CollectiveEpilogueFwdIS9_NS6_IJNS7_ILi1EEESF_SF_EEESA_SC_Li256ELb0ELb1ELb1ELb0EEENS1_19SingleTileSchedulerILb0ELb1ELb1ELi128EEEEEEEEEvNT_6ParamsE --------------------------
	.section	.text._ZN7cutlass13device_kernelIN5flash19enable_sm80_to_sm89INS1_16FlashAttnFwdSm80INS1_25CollectiveMainloopFwdSm80ILi8ELi1ELb1EN4cute5tupleIJNS5_1CILi128EEES8_S8_EEELi128ENS_10bfloat16_tEfNS_4arch4Sm80ELb0ELb0ELb0ELb0ELb1ELb0ELb1ELb1EEENS1_21CollectiveEpilogueFwdIS9_NS6_IJNS7_ILi1EEESF_SF_EEESA_SC_Li256ELb0ELb1ELb1ELb0EEENS1_19SingleTileSchedulerILb0ELb1ELb1ELi128EEEEEEEEEvNT_6ParamsE,"ax",@progbits
	.align	128
.text._ZN7cutlass13device_kernelIN5flash19enable_sm80_to_sm89INS1_16FlashAttnFwdSm80INS1_25CollectiveMainloopFwdSm80ILi8ELi1ELb1EN4cute5tupleIJNS5_1CILi128EEES8_S8_EEELi128ENS_10bfloat16_tEfNS_4arch4Sm80ELb0ELb0ELb0ELb0ELb1ELb0ELb1ELb1EEENS1_21CollectiveEpilogueFwdIS9_NS6_IJNS7_ILi1EEESF_SF_EEESA_SC_Li256ELb0ELb1ELb1ELb0EEENS1_19SingleTileSchedulerILb0ELb1ELb1ELi128EEEEEEEEEvNT_6ParamsE:
        .type           _ZN7cutlass13device_kernelIN5flash19enable_sm80_to_sm89INS1_16FlashAttnFwdSm80INS1_25CollectiveMainloopFwdSm80ILi8ELi1ELb1EN4cute5tupleIJNS5_1CILi128EEES8_S8_EEELi128ENS_10bfloat16_tEfNS_4arch4Sm80ELb0ELb0ELb0ELb0ELb1ELb0ELb1ELb1EEENS1_21CollectiveEpilogueFwdIS9_NS6_IJNS7_ILi1EEESF_SF_EEESA_SC_Li256ELb0ELb1ELb1ELb0EEENS1_19SingleTileSchedulerILb0ELb1ELb1ELi128EEEEEEEEEvNT_6ParamsE,@function
        .size           _ZN7cutlass13device_kernelIN5flash19enable_sm80_to_sm89INS1_16FlashAttnFwdSm80INS1_25CollectiveMainloopFwdSm80ILi8ELi1ELb1EN4cute5tupleIJNS5_1CILi128EEES8_S8_EEELi128ENS_10bfloat16_tEfNS_4arch4Sm80ELb0ELb0ELb0ELb0ELb1ELb0ELb1ELb1EEENS1_21CollectiveEpilogueFwdIS9_NS6_IJNS7_ILi1EEESF_SF_EEESA_SC_Li256ELb0ELb1ELb1ELb0EEENS1_19SingleTileSchedulerILb0ELb1ELb1ELi128EEEEEEEEEvNT_6ParamsE,(.L_x_12 - _ZN7cutlass13device_kernelIN5flash19enable_sm80_to_sm89INS1_16FlashAttnFwdSm80INS1_25CollectiveMainloopFwdSm80ILi8ELi1ELb1EN4cute5tupleIJNS5_1CILi128EEES8_S8_EEELi128ENS_10bfloat16_tEfNS_4arch4Sm80ELb0ELb0ELb0ELb0ELb1ELb0ELb1ELb1EEENS1_21CollectiveEpilogueFwdIS9_NS6_IJNS7_ILi1EEESF_SF_EEESA_SC_Li256ELb0ELb1ELb1ELb0EEENS1_19SingleTileSchedulerILb0ELb1ELb1ELi128EEEEEEEEEvNT_6ParamsE)
        .other          _ZN7cutlass13device_kernelIN5flash19enable_sm80_to_sm89INS1_16FlashAttnFwdSm80INS1_25CollectiveMainloopFwdSm80ILi8ELi1ELb1EN4cute5tupleIJNS5_1CILi128EEES8_S8_EEELi128ENS_10bfloat16_tEfNS_4arch4Sm80ELb0ELb0ELb0ELb0ELb1ELb0ELb1ELb1EEENS1_21CollectiveEpilogueFwdIS9_NS6_IJNS7_ILi1EEESF_SF_EEESA_SC_Li256ELb0ELb1ELb1ELb0EEENS1_19SingleTileSchedulerILb0ELb1ELb1ELi128EEEEEEEEEvNT_6ParamsE,@"STO_CUDA_ENTRY STV_DEFAULT"
_ZN7cutlass13device_kernelIN5flash19enable_sm80_to_sm89INS1_16FlashAttnFwdSm80INS1_25CollectiveMainloopFwdSm80ILi8ELi1ELb1EN4cute5tupleIJNS5_1CILi128EEES8_S8_EEELi128ENS_10bfloat16_tEfNS_4arch4Sm80ELb0ELb0ELb0ELb0ELb1ELb0ELb1ELb1EEENS1_21CollectiveEpilogueFwdIS9_NS6_IJNS7_ILi1EEESF_SF_EEESA_SC_Li256ELb0ELb1ELb1ELb0EEENS1_19SingleTileSchedulerILb0ELb1ELb1ELi128EEEEEEEEEvNT_6ParamsE:
[----:B------:R-:W-:Y:S01]  /*0000*/  LDC R1, c[0x0][0x28] ;  /* 0x00000a00ff017b82 */ /* 0x000fe20000000800 */
[----:B------:R-:W-:Y:S05]  /*0010*/  EXIT ;  /* 0x000000000000794d */ /* 0x000fea0003800000 */
.L_x_0:
[----:B------:R-:W-:-:S00]  /*0020*/  BRA `(.L_x_0) ;  /* 0xfffffffc00fc7947 */ /* 0x000fc0000383ffff */
[----:B------:R-:W-:-:S00]  /*0030*/  NOP ;  /* 0x0000000000007918 */ /* 0x000fc00000000000 */
        /* <DEDUP_REMOVED lines=12> */
.L_x_12:


//--------------------- .text._ZN7cutlass13device_kernelIN5flash19enable_sm80_to_sm89INS1_16FlashAttnFwdSm80INS1_25CollectiveMainloopFwdSm80ILi8ELi1ELb1EN4cute5tupleIJNS5_1CILi128EEENS7_ILi96EEES8_EEELi128ENS_10bfloat16_tEfNS_4arch4Sm80ELb0ELb1ELb0ELb0ELb1ELb0ELb1ELb1EEENS1_21CollectiveEpilogueFwdINS6_IJS8_S8_S9_EEENS6_IJNS7_ILi1EEESH_SH_EEESB_SD_Li256ELb0ELb1ELb1ELb0EEENS1_19SingleTileSchedulerILb0ELb1ELb1ELi128EEEEEEEEEvNT_6ParamsE --------------------------
	.section	.text._ZN7cutlass13device_kernelIN5flash19enable_sm80_to_sm89INS1_16FlashAttnFwdSm80INS1_25CollectiveMainloopFwdSm80ILi8ELi1ELb1EN4cute5tupleIJNS5_1CILi128EEENS7_ILi96EEES8_EEELi128ENS_10bfloat16_tEfNS_4arch4Sm80ELb0ELb1ELb0ELb0ELb1ELb0ELb1ELb1EEENS1_21CollectiveEpilogueFwdINS6_IJS8_S8_S9_EEENS6_IJNS7_ILi1EEESH_SH_EEESB_SD_Li256ELb0ELb1ELb1ELb0EEENS1_19SingleTileSchedulerILb0ELb1ELb1ELi128EEEEEEEEEvNT_6ParamsE,"ax",@progbits
	.align	128
.text._ZN7cutlass13device_kernelIN5flash19enable_sm80_to_sm89INS1_16FlashAttnFwdSm80INS1_25CollectiveMainloopFwdSm80ILi8ELi1ELb1EN4cute5tupleIJNS5_1CILi128EEENS7_ILi96EEES8_EEELi128ENS_10bfloat16_tEfNS_4arch4Sm80ELb0ELb1ELb0ELb0ELb1ELb0ELb1ELb1EEENS1_21CollectiveEpilogueFwdINS6_IJS8_S8_S9_EEENS6_IJNS7_ILi1EEESH_SH_EEESB_SD_Li256ELb0ELb1ELb1ELb0EEENS1_19SingleTileSchedulerILb0ELb1ELb1ELi128EEEEEEEEEvNT_6ParamsE:
        .type           _ZN7cutlass13device_kernelIN5flash19enable_sm80_to_sm89INS1_16FlashAttnFwdSm80INS1_25CollectiveMainloopFwdSm80ILi8ELi1ELb1EN4cute5tupleIJNS5_1CILi128EEENS7_ILi96EEES8_EEELi128ENS_10bfloat16_tEfNS_4arch4Sm80ELb0ELb1ELb0ELb0ELb1ELb0ELb1ELb1EEENS1_21CollectiveEpilogueFwdINS6_IJS8_S8_S9_EEENS6_IJNS7_ILi1EEESH_SH_EEESB_SD_Li256ELb0ELb1ELb1ELb0EEENS1_19SingleTileSchedulerILb0ELb1ELb1ELi128EEEEEEEEEvNT_6ParamsE,@function
        .size           _ZN7cutlass13device_kernelIN5flash19enable_sm80_to_sm89INS1_16FlashAttnFwdSm80INS1_25CollectiveMainloopFwdSm80ILi8ELi1ELb1EN4cute5tupleIJNS5_1CILi128EEENS7_ILi96EEES8_EEELi128ENS_10bfloat16_tEfNS_4arch4Sm80ELb0ELb1ELb0ELb0ELb1ELb0ELb1ELb1EEENS1_21CollectiveEpilogueFwdINS6_IJS8_S8_S9_EEENS6_IJNS7_ILi1EEESH_SH_EEESB_SD_Li256ELb0ELb1ELb1ELb0EEENS1_19SingleTileSchedulerILb0ELb1ELb1ELi128EEEEEEEEEvNT_6ParamsE,(.L_x_13 - _ZN7cutlass13device_kernelIN5flash19enable_sm80_to_sm89INS1_16FlashAttnFwdSm80INS1_25CollectiveMainloopFwdSm80ILi8ELi1ELb1EN4cute5tupleIJNS5_1CILi128EEENS7_ILi96EEES8_EEELi128ENS_10bfloat16_tEfNS_4arch4Sm80ELb0ELb1ELb0ELb0ELb1ELb0ELb1ELb1EEENS1_21CollectiveEpilogueFwdINS6_IJS8_S8_S9_EEENS6_IJNS7_ILi1EEESH_SH_EEESB_SD_Li256ELb0ELb1ELb1ELb0EEENS1_19SingleTileSchedulerILb0ELb1ELb1ELi128EEEEEEEEEvNT_6ParamsE)
        .other          _ZN7cutlass13device_kernelIN5flash19enable_sm80_to_sm89INS1_16FlashAttnFwdSm80INS1_25CollectiveMainloopFwdSm80ILi8ELi1ELb1EN4cute5tupleIJNS5_1CILi128EEENS7_ILi96EEES8_EEELi128ENS_10bfloat16_tEfNS_4arch4Sm80ELb0ELb1ELb0ELb0ELb1ELb0ELb1ELb1EEENS1_21CollectiveEpilogueFwdINS6_IJS8_S8_S9_EEENS6_IJNS7_ILi1EEESH_SH_EEESB_SD_Li256ELb0ELb1ELb1ELb0EEENS1_19SingleTileSchedulerILb0ELb1ELb1ELi128EEEEEEEEEvNT_6ParamsE,@"STO_CUDA_ENTRY STV_DEFAULT"
_ZN7cutlass13device_kernelIN5flash19enable_sm80_to_sm89INS1_16FlashAttnFwdSm80INS1_25CollectiveMainloopFwdSm80ILi8ELi1ELb1EN4cute5tupleIJNS5_1CILi128EEENS7_ILi96EEES8_EEELi128ENS_10bfloat16_tEfNS_4arch4Sm80ELb0ELb1ELb0ELb0ELb1ELb0ELb1ELb1EEENS1_21CollectiveEpilogueFwdINS6_IJS8_S8_S9_EEENS6_IJNS7_ILi1EEESH_SH_EEESB_SD_Li256ELb0ELb1ELb1ELb0EEENS1_19SingleTileSchedulerILb0ELb1ELb1ELi128EEEEEEEEEvNT_6ParamsE:
[----:B------:R-:W-:Y:S01]  /*0000*/  LDC R1, c[0x0][0x28] ;  /* 0x00000a00ff017b82 */ /* 0x000fe20000000800 */
[----:B------:R-:W-:Y:S05]  /*0010*/  EXIT ;  /* 0x000000000000794d */ /* 0x000fea0003800000 */
.L_x_1:
        /* <DEDUP_REMOVED lines=14> */
.L_x_13:


//--------------------- .text._ZN7cutlass13device_kernelIN5flash19enable_sm80_to_sm89INS1_16FlashAttnFwdSm80INS1_25CollectiveMainloopFwdSm80ILi8ELi1ELb1EN4cute5tupleIJNS5_1CILi128EEES8_S8_EEELi128ENS_10bfloat16_tEfNS_4arch4Sm80ELb1ELb0ELb0ELb0ELb1ELb0ELb1ELb1EEENS1_21CollectiveEpilogueFwdIS9_NS6_IJNS7_ILi1EEESF_SF_EEESA_SC_Li256ELb0ELb1ELb1ELb0EEENS1_30DynamicPersistentTileSchedulerILi256ELi256ELb1ELb1ELb0EEEEEEEEEvNT_6ParamsE --------------------------
	.section	.text._ZN7cutlass13device_kernelIN5flash19enable_sm80_to_sm89INS1_16FlashAttnFwdSm80INS1_25CollectiveMainloopFwdSm80ILi8ELi1ELb1EN4cute5tupleIJNS5_1CILi128EEES8_S8_EEELi128ENS_10bfloat16_tEfNS_4arch4Sm80ELb1ELb0ELb0ELb0ELb1ELb0ELb1ELb1EEENS1_21CollectiveEpilogueFwdIS9_NS6_IJNS7_ILi1EEESF_SF_EEESA_SC_Li256ELb0ELb1ELb1ELb0EEENS1_30DynamicPersistentTileSchedulerILi256ELi256ELb1ELb1ELb0EEEEEEEEEvNT_6ParamsE,"ax",@progbits
	.align	128
.text._ZN7cutlass13device_kernelIN5flash19enable_sm80_to_sm89INS1_16FlashAttnFwdSm80INS1_25CollectiveMainloopFwdSm80ILi8ELi1ELb1EN4cute5tupleIJNS5_1CILi128EEES8_S8_EEELi128ENS_10bfloat16_tEfNS_4arch4Sm80ELb1ELb0ELb0ELb0ELb1ELb0ELb1ELb1EEENS1_21CollectiveEpilogueFwdIS9_NS6_IJNS7_ILi1EEESF_SF_EEESA_SC_Li256ELb0ELb1ELb1ELb0EEENS1_30DynamicPersistentTileSchedulerILi256ELi256ELb1ELb1ELb0EEEEEEEEEvNT_6ParamsE:
        .type           _ZN7cutlass13device_kernelIN5flash19enable_sm80_to_sm89INS1_16FlashAttnFwdSm80INS1_25CollectiveMainloopFwdSm80ILi8ELi1ELb1EN4cute5tupleIJNS5_1CILi128EEES8_S8_EEELi128ENS_10bfloat16_tEfNS_4arch4Sm80ELb1ELb0ELb0ELb0ELb1ELb0ELb1ELb1EEENS1_21CollectiveEpilogueFwdIS9_NS6_IJNS7_ILi1EEESF_SF_EEESA_SC_Li256ELb0ELb1ELb1ELb0EEENS1_30DynamicPersistentTileSchedulerILi256ELi256ELb1ELb1ELb0EEEEEEEEEvNT_6ParamsE,@function
        .size           _ZN7cutlass13device_kernelIN5flash19enable_sm80_to_sm89INS1_16FlashAttnFwdSm80INS1_25CollectiveMainloopFwdSm80ILi8ELi1ELb1EN4cute5tupleIJNS5_1CILi128EEES8_S8_EEELi128ENS_10bfloat16_tEfNS_4arch4Sm80ELb1ELb0ELb0ELb0ELb1ELb0ELb1ELb1EEENS1_21CollectiveEpilogueFwdIS9_NS6_IJNS7_ILi1EEESF_SF_EEESA_SC_Li256ELb0ELb1ELb1ELb0EEENS1_30DynamicPersistentTileSchedulerILi256ELi256ELb1ELb1ELb0EEEEEEEEEvNT_6ParamsE,(.L_x_14 - _ZN7cutlass13device_kernelIN5flash19enable_sm80_to_sm89INS1_16FlashAttnFwdSm80INS1_25CollectiveMainloopFwdSm80ILi8ELi1ELb1EN4cute5tupleIJNS5_1CILi128EEES8_S8_EEELi128ENS_10bfloat16_tEfNS_4arch4Sm80ELb1ELb0ELb0ELb0ELb1ELb0ELb1ELb1EEENS1_21CollectiveEpilogueFwdIS9_NS6_IJNS7_ILi1EEESF_SF_EEESA_SC_Li256ELb0ELb1ELb1ELb0EEENS1_30DynamicPersistentTileSchedulerILi256ELi256ELb1ELb1ELb0EEEEEEEEEvNT_6ParamsE)
        .other          _ZN7cutlass13device_kernelIN5flash19enable_sm80_to_sm89INS1_16FlashAttnFwdSm80INS1_25CollectiveMainloopFwdSm80ILi8ELi1ELb1EN4cute5tupleIJNS5_1CILi128EEES8_S8_EEELi128ENS_10bfloat16_tEfNS_4arch4Sm80ELb1ELb0ELb0ELb0ELb1ELb0ELb1ELb1EEENS1_21CollectiveEpilogueFwdIS9_NS6_IJNS7_ILi1EEESF_SF_EEESA_SC_Li256ELb0ELb1ELb1ELb0EEENS1_30DynamicPersistentTileSchedulerILi256ELi256ELb1ELb1ELb0EEEEEEEEEvNT_6ParamsE,@"STO_CUDA_ENTRY STV_DEFAULT"
_ZN7cutlass13device_kernelIN5flash19enable_sm80_to_sm89INS1_16FlashAttnFwdSm80INS1_25CollectiveMainloopFwdSm80ILi8ELi1ELb1EN4cute5tupleIJNS5_1CILi128EEES8_S8_EEELi128ENS_10bfloat16_tEfNS_4arch4Sm80ELb1ELb0ELb0ELb0ELb1ELb0ELb1ELb1EEENS1_21CollectiveEpilogueFwdIS9_NS6_IJNS7_ILi1EEESF_SF_EEESA_SC_Li256ELb0ELb1ELb1ELb0EEENS1_30DynamicPersistentTileSchedulerILi256ELi256ELb1ELb1ELb0EEEEEEEEEvNT_6ParamsE:
[----:B------:R-:W-:Y:S01]  /*0000*/  LDC R1, c[0x0][0x28] ;  /* 0x00000a00ff017b82 */ /* 0x000fe20000000800 */
[----:B------:R-:W-:Y:S05]  /*0010*/  EXIT ;  /* 0x000000000000794d */ /* 0x000fea0003800000 */
.L_x_2:
        /* <DEDUP_REMOVED lines=14> */
.L_x_14:


//--------------------- .text._ZN7cutlass13device_kernelIN5flash19enable_sm80_to_sm89INS1_16FlashAttnFwdSm80INS1_25CollectiveMainloopFwdSm80ILi4ELi1ELb0EN4cute5tupleIJNS5_1CILi128EEENS7_ILi64EEES8_EEELi128ENS_10bfloat16_tEfNS_4arch4Sm80ELb0ELb0ELb0ELb0ELb1ELb0ELb1ELb1EEENS1_21CollectiveEpilogueFwdINS6_IJS8_S8_S9_EEENS6_IJNS7_ILi1EEESH_SH_EEESB_SD_Li128ELb0ELb1ELb1ELb0EEENS1_19SingleTileSchedulerILb0ELb1ELb1ELi128EEEEEEEEEvNT_6ParamsE --------------------------
	.section	.text._ZN7cutlass13device_kernelIN5flash19enable_sm80_to_sm89INS1_16FlashAttnFwdSm80INS1_25CollectiveMainloopFwdSm80ILi4ELi1ELb0EN4cute5tupleIJNS5_1CILi128EEENS7_ILi64EEES8_EEELi128ENS_10bfloat16_tEfNS_4arch4Sm80ELb0ELb0ELb0ELb0ELb1ELb0ELb1ELb1EEENS1_21CollectiveEpilogueFwdINS6_IJS8_S8_S9_EEENS6_IJNS7_ILi1EEESH_SH_EEESB_SD_Li128ELb0ELb1ELb1ELb0EEENS1_19SingleTileSchedulerILb0ELb1ELb1ELi128EEEEEEEEEvNT_6ParamsE,"ax",@progbits
	.align	128
.text._ZN7cutlass13device_kernelIN5flash19enable_sm80_to_sm89INS1_16FlashAttnFwdSm80INS1_25CollectiveMainloopFwdSm80ILi4ELi1ELb0EN4cute5tupleIJNS5_1CILi128EEENS7_ILi64EEES8_EEELi128ENS_10bfloat16_tEfNS_4arch4Sm80ELb0ELb0ELb0ELb0ELb1ELb0ELb1ELb1EEENS1_21CollectiveEpilogueFwdINS6_IJS8_S8_S9_EEENS6_IJNS7_ILi1EEESH_SH_EEESB_SD_Li128ELb0ELb1ELb1ELb0EEENS1_19SingleTileSchedulerILb0ELb1ELb1ELi128EEEEEEEEEvNT_6ParamsE:
        .type           _ZN7cutlass13device_kernelIN5flash19enable_sm80_to_sm89INS1_16FlashAttnFwdSm80INS1_25CollectiveMainloopFwdSm80ILi4ELi1ELb0EN4cute5tupleIJNS5_1CILi128EEENS7_ILi64EEES8_EEELi128ENS_10bfloat16_tEfNS_4arch4Sm80ELb0ELb0ELb0ELb0ELb1ELb0ELb1ELb1EEENS1_21CollectiveEpilogueFwdINS6_IJS8_S8_S9_EEENS6_IJNS7_ILi1EEESH_SH_EEESB_SD_Li128ELb0ELb1ELb1ELb0EEENS1_19SingleTileSchedulerILb0ELb1ELb1ELi128EEEEEEEEEvNT_6ParamsE,@function
        .size           _ZN7cutlass13device_kernelIN5flash19enable_sm80_to_sm89INS1_16FlashAttnFwdSm80INS1_25CollectiveMainloopFwdSm80ILi4ELi1ELb0EN4cute5tupleIJNS5_1CILi128EEENS7_ILi64EEES8_EEELi128ENS_10bfloat16_tEfNS_4arch4Sm80ELb0ELb0ELb0ELb0ELb1ELb0ELb1ELb1EEENS1_21CollectiveEpilogueFwdINS6_IJS8_S8_S9_EEENS6_IJNS7_ILi1EEESH_SH_EEESB_SD_Li128ELb0ELb1ELb1ELb0EEENS1_19SingleTileSchedulerILb0ELb1ELb1ELi128EEEEEEEEEvNT_6ParamsE,(.L_x_15 - _ZN7cutlass13device_kernelIN5flash19enable_sm80_to_sm89INS1_16FlashAttnFwdSm80INS1_25CollectiveMainloopFwdSm80ILi4ELi1ELb0EN4cute5tupleIJNS5_1CILi128EEENS7_ILi64EEES8_EEELi128ENS_10bfloat16_tEfNS_4arch4Sm80ELb0ELb0ELb0ELb0ELb1ELb0ELb1ELb1EEENS1_21CollectiveEpilogueFwdINS6_IJS8_S8_S9_EEENS6_IJNS7_ILi1EEESH_SH_EEESB_SD_Li128ELb0ELb1ELb1ELb0EEENS1_19SingleTileSchedulerILb0ELb1ELb1ELi128EEEEEEEEEvNT_6ParamsE)
        .other          _ZN7cutlass13device_kernelIN5flash19enable_sm80_to_sm89INS1_16FlashAttnFwdSm80INS1_25CollectiveMainloopFwdSm80ILi4ELi1ELb0EN4cute5tupleIJNS5_1CILi128EEENS7_ILi64EEES8_EEELi128ENS_10bfloat16_tEfNS_4arch4Sm80ELb0ELb0ELb0ELb0ELb1ELb0ELb1ELb1EEENS1_21CollectiveEpilogueFwdINS6_IJS8_S8_S9_EEENS6_IJNS7_ILi1EEESH_SH_EEESB_SD_Li128ELb0ELb1ELb1ELb0EEENS1_19SingleTileSchedulerILb0ELb1ELb1ELi128EEEEEEEEEvNT_6ParamsE,@"STO_CUDA_ENTRY STV_DEFAULT"
_ZN7cutlass13device_kernelIN5flash19enable_sm80_to_sm89INS1_16FlashAttnFwdSm80INS1_25CollectiveMainloopFwdSm80ILi4ELi1ELb0EN4cute5tupleIJNS5_1CILi128EEENS7_ILi64EEES8_EEELi128ENS_10bfloat16_tEfNS_4arch4Sm80ELb0ELb0ELb0ELb0ELb1ELb0ELb1ELb1EEENS1_21CollectiveEpilogueFwdINS6_IJS8_S8_S9_EEENS6_IJNS7_ILi1EEESH_SH_EEESB_SD_Li128ELb0ELb1ELb1ELb0EEENS1_19SingleTileSchedulerILb0ELb1ELb1ELi128EEEEEEEEEvNT_6ParamsE:
[----:B------:R-:W-:Y:S01]  /*0000*/  LDC R1, c[0x0][0x28] ;  /* 0x00000a00ff017b82 */ /* 0x000fe20000000800 */
[----:B------:R-:W-:Y:S05]  /*0010*/  EXIT ;  /* 0x000000000000794d */ /* 0x000fea0003800000 */
.L_x_3:
        /* <DEDUP_REMOVED lines=14> */
.L_x_15:


//--------------------- .text._ZN7cutlass13device_kernelIN5flash19enable_sm80_to_sm89INS1_16FlashAttnFwdSm80INS1_25CollectiveMainloopFwdSm80ILi8ELi1ELb1EN4cute5tupleIJNS5_1CILi128EEENS7_ILi112EEES8_EEELi128ENS_10bfloat16_tEfNS_4arch4Sm80ELb0ELb0ELb0ELb1ELb1ELb0ELb1ELb1EEENS1_21CollectiveEpilogueFwdINS6_IJS8_S8_S9_EEENS6_IJNS7_ILi1EEESH_SH_EEESB_SD_Li256ELb1ELb1ELb1ELb0EEENS1_36VarlenDynamicPersistentTileSchedulerILi128ELi112ELi256ELi256ELb1ELb1ELb0ELb0ELb1ELb1EEEEEEEEEvNT_6ParamsE --------------------------
	.section	.text._ZN7cutlass13device_kernelIN5flash19enable_sm80_to_sm89INS1_16FlashAttnFwdSm80INS1_25CollectiveMainloopFwdSm80ILi8ELi1ELb1EN4cute5tupleIJNS5_1CILi128EEENS7_ILi112EEES8_EEELi128ENS_10bfloat16_tEfNS_4arch4Sm80ELb0ELb0ELb0ELb1ELb1ELb0ELb1ELb1EEENS1_21CollectiveEpilogueFwdINS6_IJS8_S8_S9_EEENS6_IJNS7_ILi1EEESH_SH_EEESB_SD_Li256ELb1ELb1ELb1ELb0EEENS1_36VarlenDynamicPersistentTileSchedulerILi128ELi112ELi256ELi256ELb1ELb1ELb0ELb0ELb1ELb1EEEEEEEEEvNT_6ParamsE,"ax",@progbits
	.align	128
.text._ZN7cutlass13device_kernelIN5flash19enable_sm80_to_sm89INS1_16FlashAttnFwdSm80INS1_25CollectiveMainloopFwdSm80ILi8ELi1ELb1EN4cute5tupleIJNS5_1CILi128EEENS7_ILi112EEES8_EEELi128ENS_10bfloat16_tEfNS_4arch4Sm80ELb0ELb0ELb0ELb1ELb1ELb0ELb1ELb1EEENS1_21CollectiveEpilogueFwdINS6_IJS8_S8_S9_EEENS6_IJNS7_ILi1EEESH_SH_EEESB_SD_Li256ELb1ELb1ELb1ELb0EEENS1_36VarlenDynamicPersistentTileSchedulerILi128ELi112ELi256ELi256ELb1ELb1ELb0ELb0ELb1ELb1EEEEEEEEEvNT_6ParamsE:
        .type           _ZN7cutlass13device_kernelIN5flash19enable_sm80_to_sm89INS1_16FlashAttnFwdSm80INS1_25CollectiveMainloopFwdSm80ILi8ELi1ELb1EN4cute5tupleIJNS5_1CILi128EEENS7_ILi112EEES8_EEELi128ENS_10bfloat16_tEfNS_4arch4Sm80ELb0ELb0ELb0ELb1ELb1ELb0ELb1ELb1EEENS1_21CollectiveEpilogueFwdINS6_IJS8_S8_S9_EEENS6_IJNS7_ILi1EEESH_SH_EEESB_SD_Li256ELb1ELb1ELb1ELb0EEENS1_36VarlenDynamicPersistentTileSchedulerILi128ELi112ELi256ELi256ELb1ELb1ELb0ELb0ELb1ELb1EEEEEEEEEvNT_6ParamsE,@function
        .size           _ZN7cutlass13device_kernelIN5flash19enable_sm80_to_sm89INS1_16FlashAttnFwdSm80INS1_25CollectiveMainloopFwdSm80ILi8ELi1ELb1EN4cute5tupleIJNS5_1CILi128EEENS7_ILi112EEES8_EEELi128ENS_10bfloat16_tEfNS_4arch4Sm80ELb0ELb0ELb0ELb1ELb1ELb0ELb1ELb1EEENS1_21CollectiveEpilogueFwdINS6_IJS8_S8_S9_EEENS6_IJNS7_ILi1EEESH_SH_EEESB_SD_Li256ELb1ELb1ELb1ELb0EEENS1_36VarlenDynamicPersistentTileSchedulerILi128ELi112ELi256ELi256ELb1ELb1ELb0ELb0ELb1ELb1EEEEEEEEEvNT_6ParamsE,(.L_x_16 - _ZN7cutlass13device_kernelIN5flash19enable_sm80_to_sm89INS1_16FlashAttnFwdSm80INS1_25CollectiveMainloopFwdSm80ILi8ELi1ELb1EN4cute5tupleIJNS5_1CILi128EEENS7_ILi112EEES8_EEELi128ENS_10bfloat16_tEfNS_4arch4Sm80ELb0ELb0ELb0ELb1ELb1ELb0ELb1ELb1EEENS1_21CollectiveEpilogueFwdINS6_IJS8_S8_S9_EEENS6_IJNS7_ILi1EEESH_SH_EEESB_SD_Li256ELb1ELb1ELb1ELb0EEENS1_36VarlenDynamicPersistentTileSchedulerILi128ELi112ELi256ELi256ELb1ELb1ELb0ELb0ELb1ELb1EEEEEEEEEvNT_6ParamsE)
        .other          _ZN7cutlass13device_kernelIN5flash19enable_sm80_to_sm89INS1_16FlashAttnFwdSm80INS1_25CollectiveMainloopFwdSm80ILi8ELi1ELb1EN4cute5tupleIJNS5_1CILi128EEENS7_ILi112EEES8_EEELi128ENS_10bfloat16_tEfNS_4arch4Sm80ELb0ELb0ELb0ELb1ELb1ELb0ELb1ELb1EEENS1_21CollectiveEpilogueFwdINS6_IJS8_S8_S9_EEENS6_IJNS7_ILi1EEESH_SH_EEESB_SD_Li256ELb1ELb1ELb1ELb0EEENS1_36VarlenDynamicPersistentTileSchedulerILi128ELi112ELi256ELi256ELb1ELb1ELb0ELb0ELb1ELb1EEEEEEEEEvNT_6ParamsE,@"STO_CUDA_ENTRY STV_DEFAULT"
_ZN7cutlass13device_kernelIN5flash19enable_sm80_to_sm89INS1_16FlashAttnFwdSm80INS1_25CollectiveMainloopFwdSm80ILi8ELi1ELb1EN4cute5tupleIJNS5_1CILi128EEENS7_ILi112EEES8_EEELi128ENS_10bfloat16_tEfNS_4arch4Sm80ELb0ELb0ELb0ELb1ELb1ELb0ELb1ELb1EEENS1_21CollectiveEpilogueFwdINS6_IJS8_S8_S9_EEENS6_IJNS7_ILi1EEESH_SH_EEESB_SD_Li256ELb1ELb1ELb1ELb0EEENS1_36VarlenDynamicPersistentTileSchedulerILi128ELi112ELi256ELi256ELb1ELb1ELb0ELb0ELb1ELb1EEEEEEEEEvNT_6ParamsE:
[----:B------:R-:W-:Y:S01]  /*0000*/  LDC R1, c[0x0][0x28] ;  /* 0x00000a00ff017b82 */ /* 0x000fe20000000800 */
[----:B------:R-:W-:Y:S05]  /*0010*/  EXIT ;  /* 0x000000000000794d */ /* 0x000fea0003800000 */
.L_x_4:
        /* <DEDUP_REMOVED lines=14> */
.L_x_16:


//--------------------- .text._ZN7cutlass13device_kernelIN5flash19enable_sm80_to_sm89INS1_16FlashAttnFwdSm80INS1_25CollectiveMainloopFwdSm80ILi8ELi1ELb1EN4cute5tupleIJNS5_1CILi128EEENS7_ILi112EEES8_EEELi128ENS_10bfloat16_tEfNS_4arch4Sm80ELb0ELb0ELb0ELb1ELb1ELb1ELb1ELb1EEENS1_21CollectiveEpilogueFwdINS6_IJS8_S8_S9_EEENS6_IJNS7_ILi1EEESH_SH_EEESB_SD_Li256ELb1ELb1ELb1ELb0EEENS1_36VarlenDynamicPersistentTileSchedulerILi128ELi112ELi256ELi256ELb1ELb1ELb0ELb0ELb1ELb1EEEEEEEEEvNT_6ParamsE --------------------------
	.section	.text._ZN7cutlass13device_kernelIN5flash19enable_sm80_to_sm89INS1_16FlashAttnFwdSm80INS1_25CollectiveMainloopFwdSm80ILi8ELi1ELb1EN4cute5tupleIJNS5_1CILi128EEENS7_ILi112EEES8_EEELi128ENS_10bfloat16_tEfNS_4arch4Sm80ELb0ELb0ELb0ELb1ELb1ELb1ELb1ELb1EEENS1_21CollectiveEpilogueFwdINS6_IJS8_S8_S9_EEENS6_IJNS7_ILi1EEESH_SH_EEESB_SD_Li256ELb1ELb1ELb1ELb0EEENS1_36VarlenDynamicPersistentTileSchedulerILi128ELi112ELi256ELi256ELb1ELb1ELb0ELb0ELb1ELb1EEEEEEEEEvNT_6ParamsE,"ax",@progbits
	.align	128
.text._ZN7cutlass13device_kernelIN5flash19enable_sm80_to_sm89INS1_16FlashAttnFwdSm80INS1_25CollectiveMainloopFwdSm80ILi8ELi1ELb1EN4cute5tupleIJNS5_1CILi128EEENS7_ILi112EEES8_EEELi128ENS_10bfloat16_tEfNS_4arch4Sm80ELb0ELb0ELb0ELb1ELb1ELb1ELb1ELb1EEENS1_21CollectiveEpilogueFwdINS6_IJS8_S8_S9_EEENS6_IJNS7_ILi1EEESH_SH_EEESB_SD_Li256ELb1ELb1ELb1ELb0EEENS1_36VarlenDynamicPersistentTileSchedulerILi128ELi112ELi256ELi256ELb1ELb1ELb0ELb0ELb1ELb1EEEEEEEEEvNT_6ParamsE:
        .type           _ZN7cutlass13device_kernelIN5flash19enable_sm80_to_sm89INS1_16FlashAttnFwdSm80INS1_25CollectiveMainloopFwdSm80ILi8ELi1ELb1EN4cute5tupleIJNS5_1CILi128EEENS7_ILi112EEES8_EEELi128ENS_10bfloat16_tEfNS_4arch4Sm80ELb0ELb0ELb0ELb1ELb1ELb1ELb1ELb1EEENS1_21CollectiveEpilogueFwdINS6_IJS8_S8_S9_EEENS6_IJNS7_ILi1EEESH_SH_EEESB_SD_Li256ELb1ELb1ELb1ELb0EEENS1_36VarlenDynamicPersistentTileSchedulerILi128ELi112ELi256ELi256ELb1ELb1ELb0ELb0ELb1ELb1EEEEEEEEEvNT_6ParamsE,@function
        .size           _ZN7cutlass13device_kernelIN5flash19enable_sm80_to_sm89INS1_16FlashAttnFwdSm80INS1_25CollectiveMainloopFwdSm80ILi8ELi1ELb1EN4cute5tupleIJNS5_1CILi128EEENS7_ILi112EEES8_EEELi128ENS_10bfloat16_tEfNS_4arch4Sm80ELb0ELb0ELb0ELb1ELb1ELb1ELb1ELb1EEENS1_21CollectiveEpilogueFwdINS6_IJS8_S8_S9_EEENS6_IJNS7_ILi1EEESH_SH_EEESB_SD_Li256ELb1ELb1ELb1ELb0EEENS1_36VarlenDynamicPersistentTileSchedulerILi128ELi112ELi256ELi256ELb1ELb1ELb0ELb0ELb1ELb1EEEEEEEEEvNT_6ParamsE,(.L_x_17 - _ZN7cutlass13device_kernelIN5flash19enable_sm80_to_sm89INS1_16FlashAttnFwdSm80INS1_25CollectiveMainloopFwdSm80ILi8ELi1ELb1EN4cute5tupleIJNS5_1CILi128EEENS7_ILi112EEES8_EEELi128ENS_10bfloat16_tEfNS_4arch4Sm80ELb0ELb0ELb0ELb1ELb1ELb1ELb1ELb1EEENS1_21CollectiveEpilogueFwdINS6_IJS8_S8_S9_EEENS6_IJNS7_ILi1EEESH_SH_EEESB_SD_Li256ELb1ELb1ELb1ELb0EEENS1_36VarlenDynamicPersistentTileSchedulerILi128ELi112ELi256ELi256ELb1ELb1ELb0ELb0ELb1ELb1EEEEEEEEEvNT_6ParamsE)
        .other          _ZN7cutlass13device_kernelIN5flash19enable_sm80_to_sm89INS1_16FlashAttnFwdSm80INS1_25CollectiveMainloopFwdSm80ILi8ELi1ELb1EN4cute5tupleIJNS5_1CILi128EEENS7_ILi112EEES8_EEELi128ENS_10bfloat16_tEfNS_4arch4Sm80ELb0ELb0ELb0ELb1ELb1ELb1ELb1ELb1EEENS1_21CollectiveEpilogueFwdINS6_IJS8_S8_S9_EEENS6_IJNS7_ILi1EEESH_SH_EEESB_SD_Li256ELb1ELb1ELb1ELb0EEENS1_36VarlenDynamicPersistentTileSchedulerILi128ELi112ELi256ELi256ELb1ELb1ELb0ELb0ELb1ELb1EEEEEEEEEvNT_6ParamsE,@"STO_CUDA_ENTRY STV_DEFAULT"
_ZN7cutlass13device_kernelIN5flash19enable_sm80_to_sm89INS1_16FlashAttnFwdSm80INS1_25CollectiveMainloopFwdSm80ILi8ELi1ELb1EN4cute5tupleIJNS5_1CILi128EEENS7_ILi112EEES8_EEELi128ENS_10bfloat16_tEfNS_4arch4Sm80ELb0ELb0ELb0ELb1ELb1ELb1ELb1ELb1EEENS1_21CollectiveEpilogueFwdINS6_IJS8_S8_S9_EEENS6_IJNS7_ILi1EEESH_SH_EEESB_SD_Li256ELb1ELb1ELb1ELb0EEENS1_36VarlenDynamicPersistentTileSchedulerILi128ELi112ELi256ELi256ELb1ELb1ELb0ELb0ELb1ELb1EEEEEEEEEvNT_6ParamsE:
[----:B------:R-:W-:Y:S01]  /*0000*/  LDC R1, c[0x0][0x28] ;  /* 0x00000a00ff017b82 */ /* 0x000fe20000000800 */
[----:B------:R-:W-:Y:S05]  /*0010*/  EXIT ;  /* 0x000000000000794d */ /* 0x000fea0003800000 */
.L_x_5:
        /* <DEDUP_REMOVED lines=14> */
.L_x_17:


//--------------------- .text._ZN7cutlass13device_kernelIN5flash19enable_sm80_to_sm89INS1_16FlashAttnFwdSm80INS1_25CollectiveMainloopFwdSm80ILi4ELi1ELb0EN4cute5tupleIJNS5_1CILi128EEENS7_ILi48EEES8_EEELi128ENS_10bfloat16_tEfNS_4arch4Sm80ELb0ELb1ELb0ELb0ELb1ELb0ELb1ELb1EEENS1_21CollectiveEpilogueFwdINS6_IJS8_S8_S9_EEENS6_IJNS7_ILi1EEESH_SH_EEESB_SD_Li128ELb0ELb1ELb1ELb0EEENS1_19SingleTileSchedulerILb0ELb1ELb1ELi128EEEEEEEEEvNT_6ParamsE --------------------------
	.section	.text._ZN7cutlass13device_kernelIN5flash19enable_sm80_to_sm89INS1_16FlashAttnFwdSm80INS1_25CollectiveMainloopFwdSm80ILi4ELi1ELb0EN4cute5tupleIJNS5_1CILi128EEENS7_ILi48EEES8_EEELi128ENS_10bfloat16_tEfNS_4arch4Sm80ELb0ELb1ELb0ELb0ELb1ELb0ELb1ELb1EEENS1_21CollectiveEpilogueFwdINS6_IJS8_S8_S9_EEENS6_IJNS7_ILi1EEESH_SH_EEESB_SD_Li128ELb0ELb1ELb1ELb0EEENS1_19SingleTileSchedulerILb0ELb1ELb1ELi128EEEEEEEEEvNT_6ParamsE,"ax",@progbits
	.align	128
.text._ZN7cutlass13device_kernelIN5flash19enable_sm80_to_sm89INS1_16FlashAttnFwdSm80INS1_25CollectiveMainloopFwdSm80ILi4ELi1ELb0EN4cute5tupleIJNS5_1CILi128EEENS7_ILi48EEES8_EEELi128ENS_10bfloat16_tEfNS_4arch4Sm80ELb0ELb1ELb0ELb0ELb1ELb0ELb1ELb1EEENS1_21CollectiveEpilogueFwdINS6_IJS8_S8_S9_EEENS6_IJNS7_ILi1EEESH_SH_EEESB_SD_Li128ELb0ELb1ELb1ELb0EEENS1_19SingleTileSchedulerILb0ELb1ELb1ELi128EEEEEEEEEvNT_6ParamsE:
        .type           _ZN7cutlass13device_kernelIN5flash19enable_sm80_to_sm89INS1_16FlashAttnFwdSm80INS1_25CollectiveMainloopFwdSm80ILi4ELi1ELb0EN4cute5tupleIJNS5_1CILi128EEENS7_ILi48EEES8_EEELi128ENS_10bfloat16_tEfNS_4arch4Sm80ELb0ELb1ELb0ELb0ELb1ELb0ELb1ELb1EEENS1_21CollectiveEpilogueFwdINS6_IJS8_S8_S9_EEENS6_IJNS7_ILi1EEESH_SH_EEESB_SD_Li128ELb0ELb1ELb1ELb0EEENS1_19SingleTileSchedulerILb0ELb1ELb1ELi128EEEEEEEEEvNT_6ParamsE,@function
        .size           _ZN7cutlass13device_kernelIN5flash19enable_sm80_to_sm89INS1_16FlashAttnFwdSm80INS1_25CollectiveMainloopFwdSm80ILi4ELi1ELb0EN4cute5tupleIJNS5_1CILi128EEENS7_ILi48EEES8_EEELi128ENS_10bfloat16_tEfNS_4arch4Sm80ELb0ELb1ELb0ELb0ELb1ELb0ELb1ELb1EEENS1_21CollectiveEpilogueFwdINS6_IJS8_S8_S9_EEENS6_IJNS7_ILi1EEESH_SH_EEESB_SD_Li128ELb0ELb1ELb1ELb0EEENS1_19SingleTileSchedulerILb0ELb1ELb1ELi128EEEEEEEEEvNT_6ParamsE,(.L_x_18 - _ZN7cutlass13device_kernelIN5flash19enable_sm80_to_sm89INS1_16FlashAttnFwdSm80INS1_25CollectiveMainloopFwdSm80ILi4ELi1ELb0EN4cute5tupleIJNS5_1CILi128EEENS7_ILi48EEES8_EEELi128ENS_10bfloat16_tEfNS_4arch4Sm80ELb0ELb1ELb0ELb0ELb1ELb0ELb1ELb1EEENS1_21CollectiveEpilogueFwdINS6_IJS8_S8_S9_EEENS6_IJNS7_ILi1EEESH_SH_EEESB_SD_Li128ELb0ELb1ELb1ELb0EEENS1_19SingleTileSchedulerILb0ELb1ELb1ELi128EEEEEEEEEvNT_6ParamsE)
        .other          _ZN7cutlass13device_kernelIN5flash19enable_sm80_to_sm89INS1_16FlashAttnFwdSm80INS1_25CollectiveMainloopFwdSm80ILi4ELi1ELb0EN4cute5tupleIJNS5_1CILi128EEENS7_ILi48EEES8_EEELi128ENS_10bfloat16_tEfNS_4arch4Sm80ELb0ELb1ELb0ELb0ELb1ELb0ELb1ELb1EEENS1_21CollectiveEpilogueFwdINS6_IJS8_S8_S9_EEENS6_IJNS7_ILi1EEESH_SH_EEESB_SD_Li128ELb0ELb1ELb1ELb0EEENS1_19SingleTileSchedulerILb0ELb1ELb1ELi128EEEEEEEEEvNT_6ParamsE,@"STO_CUDA_ENTRY STV_DEFAULT"
_ZN7cutlass13device_kernelIN5flash19enable_sm80_to_sm89INS1_16FlashAttnFwdSm80INS1_25CollectiveMainloopFwdSm80ILi4ELi1ELb0EN4cute5tupleIJNS5_1CILi128EEENS7_ILi48EEES8_EEELi128ENS_10bfloat16_tEfNS_4arch4Sm80ELb0ELb1ELb0ELb0ELb1ELb0ELb1ELb1EEENS1_21CollectiveEpilogueFwdINS6_IJS8_S8_S9_EEENS6_IJNS7_ILi1EEESH_SH_EEESB_SD_Li128ELb0ELb1ELb1ELb0EEENS1_19SingleTileSchedulerILb0ELb1ELb1ELi128EEEEEEEEEvNT_6ParamsE:
[----:B------:R-:W-:Y:S01]  /*0000*/  LDC R1, c[0x0][0x28] ;  /* 0x00000a00ff017b82 */ /* 0x000fe20000000800 */
[----:B------:R-:W-:Y:S05]  /*0010*/  EXIT ;  /* 0x000000000000794d */ /* 0x000fea0003800000 */
.L_x_6:
        /* <DEDUP_REMOVED lines=14> */
.L_x_18:


//--------------------- .text._ZN7cutlass13device_kernelIN5flash19enable_sm80_to_sm89INS1_16FlashAttnFwdSm80INS1_25CollectiveMainloopFwdSm80ILi8ELi1ELb1EN4cute5tupleIJNS5_1CILi128EEENS7_ILi96EEES8_EEELi128ENS_10bfloat16_tEfNS_4arch4Sm80ELb0ELb1ELb0ELb1ELb1ELb0ELb1ELb1EEENS1_21CollectiveEpilogueFwdINS6_IJS8_S8_S9_EEENS6_IJNS7_ILi1EEESH_SH_EEESB_SD_Li256ELb1ELb1ELb1ELb0EEENS1_36VarlenDynamicPersistentTileSchedulerILi128ELi96ELi256ELi256ELb1ELb1ELb0ELb1ELb0ELb1EEEEEEEEEvNT_6ParamsE --------------------------
	.section	.text._ZN7cutlass13device_kernelIN5flash19enable_sm80_to_sm89INS1_16FlashAttnFwdSm80INS1_25CollectiveMainloopFwdSm80ILi8ELi1ELb1EN4cute5tupleIJNS5_1CILi128EEENS7_ILi96EEES8_EEELi128ENS_10bfloat16_tEfNS_4arch4Sm80ELb0ELb1ELb0ELb1ELb1ELb0ELb1ELb1EEENS1_21CollectiveEpilogueFwdINS6_IJS8_S8_S9_EEENS6_IJNS7_ILi1EEESH_SH_EEESB_SD_Li256ELb1ELb1ELb1ELb0EEENS1_36VarlenDynamicPersistentTileSchedulerILi128ELi96ELi256ELi256ELb1ELb1ELb0ELb1ELb0ELb1EEEEEEEEEvNT_6ParamsE,"ax",@progbits
	.align	128
.text._ZN7cutlass13device_kernelIN5flash19enable_sm80_to_sm89INS1_16FlashAttnFwdSm80INS1_25CollectiveMainloopFwdSm80ILi8ELi1ELb1EN4cute5tupleIJNS5_1CILi128EEENS7_ILi96EEES8_EEELi128ENS_10bfloat16_tEfNS_4arch4Sm80ELb0ELb1ELb0ELb1ELb1ELb0ELb1ELb1EEENS1_21CollectiveEpilogueFwdINS6_IJS8_S8_S9_EEENS6_IJNS7_ILi1EEESH_SH_EEESB_SD_Li256ELb1ELb1ELb1ELb0EEENS1_36VarlenDynamicPersistentTileSchedulerILi128ELi96ELi256ELi256ELb1ELb1ELb0ELb1ELb0ELb1EEEEEEEEEvNT_6ParamsE:
        .type           _ZN7cutlass13device_kernelIN5flash19enable_sm80_to_sm89INS1_16FlashAttnFwdSm80INS1_25CollectiveMainloopFwdSm80ILi8ELi1ELb1EN4cute5tupleIJNS5_1CILi128EEENS7_ILi96EEES8_EEELi128ENS_10bfloat16_tEfNS_4arch4Sm80ELb0ELb1ELb0ELb1ELb1ELb0ELb1ELb1EEENS1_21CollectiveEpilogueFwdINS6_IJS8_S8_S9_EEENS6_IJNS7_ILi1EEESH_SH_EEESB_SD_Li256ELb1ELb1ELb1ELb0EEENS1_36VarlenDynamicPersistentTileSchedulerILi128ELi96ELi256ELi256ELb1ELb1ELb0ELb1ELb0ELb1EEEEEEEEEvNT_6ParamsE,@function
        .size           _ZN7cutlass13device_kernelIN5flash19enable_sm80_to_sm89INS1_16FlashAttnFwdSm80INS1_25CollectiveMainloopFwdSm80ILi8ELi1ELb1EN4cute5tupleIJNS5_1CILi128EEENS7_ILi96EEES8_EEELi128ENS_10bfloat16_tEfNS_4arch4Sm80ELb0ELb1ELb0ELb1ELb1ELb0ELb1ELb1EEENS1_21CollectiveEpilogueFwdINS6_IJS8_S8_S9_EEENS6_IJNS7_ILi1EEESH_SH_EEESB_SD_Li256ELb1ELb1ELb1ELb0EEENS1_36VarlenDynamicPersistentTileSchedulerILi128ELi96ELi256ELi256ELb1ELb1ELb0ELb1ELb0ELb1EEEEEEEEEvNT_6ParamsE,(.L_x_19 - _ZN7cutlass13device_kernelIN5flash19enable_sm80_to_sm89INS1_16FlashAttnFwdSm80INS1_25CollectiveMainloopFwdSm80ILi8ELi1ELb1EN4cute5tupleIJNS5_1CILi128EEENS7_ILi96EEES8_EEELi128ENS_10bfloat16_tEfNS_4arch4Sm80ELb0ELb1ELb0ELb1ELb1ELb0ELb1ELb1EEENS1_21CollectiveEpilogueFwdINS6_IJS8_S8_S9_EEENS6_IJNS7_ILi1EEESH_SH_EEESB_SD_Li256ELb1ELb1ELb1ELb0EEENS1_36VarlenDynamicPersistentTileSchedulerILi128ELi96ELi256ELi256ELb1ELb1ELb0ELb1ELb0ELb1EEEEEEEEEvNT_6ParamsE)
        .other          _ZN7cutlass13device_kernelIN5flash19enable_sm80_to_sm89INS1_16FlashAttnFwdSm80INS1_25CollectiveMainloopFwdSm80ILi8ELi1ELb1EN4cute5tupleIJNS5_1CILi128EEENS7_ILi96EEES8_EEELi128ENS_10bfloat16_tEfNS_4arch4Sm80ELb0ELb1ELb0ELb1ELb1ELb0ELb1ELb1EEENS1_21CollectiveEpilogueFwdINS6_IJS8_S8_S9_EEENS6_IJNS7_ILi1EEESH_SH_EEESB_SD_Li256ELb1ELb1ELb1ELb0EEENS1_36VarlenDynamicPersistentTileSchedulerILi128ELi96ELi256ELi256ELb1ELb1ELb0ELb1ELb0ELb1EEEEEEEEEvNT_6ParamsE,@"STO_CUDA_ENTRY STV_DEFAULT"
_ZN7cutlass13device_kernelIN5flash19enable_sm80_to_sm89INS1_16FlashAttnFwdSm80INS1_25CollectiveMainloopFwdSm80ILi8ELi1ELb1EN4cute5tupleIJNS5_1CILi128EEENS7_ILi96EEES8_EEELi128ENS_10bfloat16_tEfNS_4arch4Sm80ELb0ELb1ELb0ELb1ELb1ELb0ELb1ELb1EEENS1_21CollectiveEpilogueFwdINS6_IJS8_S8_S9_EEENS6_IJNS7_ILi1EEESH_SH_EEESB_SD_Li256ELb1ELb1ELb1ELb0EEENS1_36VarlenDynamicPersistentTileSchedulerILi128ELi96ELi256ELi256ELb1ELb1ELb0ELb1ELb0ELb1EEEEEEEEEvNT_6ParamsE:
[----:B------:R-:W-:Y:S01]  /*0000*/  LDC R1, c[0x0][0x28] ;  /* 0x00000a00ff017b82 */ /* 0x000fe20000000800 */
[----:B------:R-:W-:Y:S05]  /*0010*/  EXIT ;  /* 0x000000000000794d */ /* 0x000fea0003800000 */
.L_x_7:
        /* <DEDUP_REMOVED lines=14> */
.L_x_19:


//--------------------- .text._ZN7cutlass13device_kernelIN5flash19enable_sm80_to_sm89INS1_16FlashAttnFwdSm80INS1_25CollectiveMainloopFwdSm80ILi8ELi1ELb1EN4cute5tupleIJNS5_1CILi128EEENS7_ILi96EEES8_EEELi128ENS_10bfloat16_tEfNS_4arch4Sm80ELb0ELb1ELb0ELb1ELb1ELb1ELb1ELb1EEENS1_21CollectiveEpilogueFwdINS6_IJS8_S8_S9_EEENS6_IJNS7_ILi1EEESH_SH_EEESB_SD_Li256ELb1ELb1ELb1ELb0EEENS1_36VarlenDynamicPersistentTileSchedulerILi128ELi96ELi256ELi256ELb1ELb1ELb0ELb1ELb0ELb1EEEEEEEEEvNT_6ParamsE --------------------------
	.section	.text._ZN7cutlass13device_kernelIN5flash19enable_sm80_to_sm89INS1_16FlashAttnFwdSm80INS1_25CollectiveMainloopFwdSm80ILi8ELi1ELb1EN4cute5tupleIJNS5_1CILi128EEENS7_ILi96EEES8_EEELi128ENS_10bfloat16_tEfNS_4arch4Sm80ELb0ELb1ELb0ELb1ELb1ELb1ELb1ELb1EEENS1_21CollectiveEpilogueFwdINS6_IJS8_S8_S9_EEENS6_IJNS7_ILi1EEESH_SH_EEESB_SD_Li256ELb1ELb1ELb1ELb0EEENS1_36VarlenDynamicPersistentTileSchedulerILi128ELi96ELi256ELi256ELb1ELb1ELb0ELb1ELb0ELb1EEEEEEEEEvNT_6ParamsE,"ax",@progbits
	.align	128
.text._ZN7cutlass13device_kernelIN5flash19enable_sm80_to_sm89INS1_16FlashAttnFwdSm80INS1_25CollectiveMainloopFwdSm80ILi8ELi1ELb1EN4cute5tupleIJNS5_1CILi128EEENS7_ILi96EEES8_EEELi128ENS_10bfloat16_tEfNS_4arch4Sm80ELb0ELb1ELb0ELb1ELb1ELb1ELb1ELb1EEENS1_21CollectiveEpilogueFwdINS6_IJS8_S8_S9_EEENS6_IJNS7_ILi1EEESH_SH_EEESB_SD_Li256ELb1ELb1ELb1ELb0EEENS1_36VarlenDynamicPersistentTileSchedulerILi128ELi96ELi256ELi256ELb1ELb1ELb0ELb1ELb0ELb1EEEEEEEEEvNT_6ParamsE:
        .type           _ZN7cutlass13device_kernelIN5flash19enable_sm80_to_sm89INS1_16FlashAttnFwdSm80INS1_25CollectiveMainloopFwdSm80ILi8ELi1ELb1EN4cute5tupleIJNS5_1CILi128EEENS7_ILi96EEES8_EEELi128ENS_10bfloat16_tEfNS_4arch4Sm80ELb0ELb1ELb0ELb1ELb1ELb1ELb1ELb1EEENS1_21CollectiveEpilogueFwdINS6_IJS8_S8_S9_EEENS6_IJNS7_ILi1EEESH_SH_EEESB_SD_Li256ELb1ELb1ELb1ELb0EEENS1_36VarlenDynamicPersistentTileSchedulerILi128ELi96ELi256ELi256ELb1ELb1ELb0ELb1ELb0ELb1EEEEEEEEEvNT_6ParamsE,@function
        .size           _ZN7cutlass13device_kernelIN5flash19enable_sm80_to_sm89INS1_16FlashAttnFwdSm80INS1_25CollectiveMainloopFwdSm80ILi8ELi1ELb1EN4cute5tupleIJNS5_1CILi128EEENS7_ILi96EEES8_EEELi128ENS_10bfloat16_tEfNS_4arch4Sm80ELb0ELb1ELb0ELb1ELb1ELb1ELb1ELb1EEENS1_21CollectiveEpilogueFwdINS6_IJS8_S8_S9_EEENS6_IJNS7_ILi1EEESH_SH_EEESB_SD_Li256ELb1ELb1ELb1ELb0EEENS1_36VarlenDynamicPersistentTileSchedulerILi128ELi96ELi256ELi256ELb1ELb1ELb0ELb1ELb0ELb1EEEEEEEEEvNT_6ParamsE,(.L_x_20 - _ZN7cutlass13device_kernelIN5flash19enable_sm80_to_sm89INS1_16FlashAttnFwdSm80INS1_25CollectiveMainloopFwdSm80ILi8ELi1ELb1EN4cute5tupleIJNS5_1CILi128EEENS7_ILi96EEES8_EEELi128ENS_10bfloat16_tEfNS_4arch4Sm80ELb0ELb1ELb0ELb1ELb1ELb1ELb1ELb1EEENS1_21CollectiveEpilogueFwdINS6_IJS8_S8_S9_EEENS6_IJNS7_ILi1EEESH_SH_EEESB_SD_Li256ELb1ELb1ELb1ELb0EEENS1_36VarlenDynamicPersistentTileSchedulerILi128ELi96ELi256ELi256ELb1ELb1ELb0ELb1ELb0ELb1EEEEEEEEEvNT_6ParamsE)
        .other          _ZN7cutlass13device_kernelIN5flash19enable_sm80_to_sm89INS1_16FlashAttnFwdSm80INS1_25CollectiveMainloopFwdSm80ILi8ELi1ELb1EN4cute5tupleIJNS5_1CILi128EEENS7_ILi96EEES8_EEELi128ENS_10bfloat16_tEfNS_4arch4Sm80ELb0ELb1ELb0ELb1ELb1ELb1ELb1ELb1EEENS1_21CollectiveEpilogueFwdINS6_IJS8_S8_S9_EEENS6_IJNS7_ILi1EEESH_SH_EEESB_SD_Li256ELb1ELb1ELb1ELb0EEENS1_36VarlenDynamicPersistentTileSchedulerILi128ELi96ELi256ELi256ELb1ELb1ELb0ELb1ELb0ELb1EEEEEEEEEvNT_6ParamsE,@"STO_CUDA_ENTRY STV_DEFAULT"
_ZN7cutlass13device_kernelIN5flash19enable_sm80_to_sm89INS1_16FlashAttnFwdSm80INS1_25CollectiveMainloopFwdSm80ILi8ELi1ELb1EN4cute5tupleIJNS5_1CILi128EEENS7_ILi96EEES8_EEELi128ENS_10bfloat16_tEfNS_4arch4Sm80ELb0ELb1ELb0ELb1ELb1ELb1ELb1ELb1EEENS1_21CollectiveEpilogueFwdINS6_IJS8_S8_S9_EEENS6_IJNS7_ILi1EEESH_SH_EEESB_SD_Li256ELb1ELb1ELb1ELb0EEENS1_36VarlenDynamicPersistentTileSchedulerILi128ELi96ELi256ELi256ELb1ELb1ELb0ELb1ELb0ELb1EEEEEEEEEvNT_6ParamsE:
[----:B------:R-:W-:Y:S01]  /*0000*/  LDC R1, c[0x0][0x28] ;  /* 0x00000a00ff017b82 */ /* 0x000fe20000000800 */
[----:B------:R-:W-:Y:S05]  /*0010*/  EXIT ;  /* 0x000000000000794d */ /* 0x000fea0003800000 */
.L_x_8:
        /* <DEDUP_REMOVED lines=14> */
.L_x_20:


//--------------------- .text._ZN7cutlass13device_kernelIN5flash19enable_sm80_to_sm89INS1_16FlashAttnFwdSm80INS1_25CollectiveMainloopFwdSm80ILi4ELi1ELb0EN4cute5tupleIJNS5_1CILi128EEENS7_ILi64EEES8_EEELi128ENS_10bfloat16_tEfNS_4arch4Sm80ELb1ELb0ELb0ELb0ELb1ELb0ELb1ELb1EEENS1_21CollectiveEpilogueFwdINS6_IJS8_S8_S9_EEENS6_IJNS7_ILi1EEESH_SH_EEESB_SD_Li128ELb0ELb1ELb1ELb0EEENS1_30DynamicPersistentTileSchedulerILi128ELi128ELb1ELb1ELb0EEEEEEEEEvNT_6ParamsE --------------------------
	.section	.text._ZN7cutlass13device_kernelIN5flash19enable_sm80_to_sm89INS1_16FlashAttnFwdSm80INS1_25CollectiveMainloopFwdSm80ILi4ELi1ELb0EN4cute5tupleIJNS5_1CILi128EEENS7_ILi64EEES8_EEELi128ENS_10bfloat16_tEfNS_4arch4Sm80ELb1ELb0ELb0ELb0ELb1ELb0ELb1ELb1EEENS1_21CollectiveEpilogueFwdINS6_IJS8_S8_S9_EEENS6_IJNS7_ILi1EEESH_SH_EEESB_SD_Li128ELb0ELb1ELb1ELb0EEENS1_30DynamicPersistentTileSchedulerILi128ELi128ELb1ELb1ELb0EEEEEEEEEvNT_6ParamsE,"ax",@progbits
	.align	128
.text._ZN7cutlass13device_kernelIN5flash19enable_sm80_to_sm89INS1_16FlashAttnFwdSm80INS1_25CollectiveMainloopFwdSm80ILi4ELi1ELb0EN4cute5tupleIJNS5_1CILi128EEENS7_ILi64EEES8_EEELi128ENS_10bfloat16_tEfNS_4arch4Sm80ELb1ELb0ELb0ELb0ELb1ELb0ELb1ELb1EEENS1_21CollectiveEpilogueFwdINS6_IJS8_S8_S9_EEENS6_IJNS7_ILi1EEESH_SH_EEESB_SD_Li128ELb0ELb1ELb1ELb0EEENS1_30DynamicPersistentTileSchedulerILi128ELi128ELb1ELb1ELb0EEEEEEEEEvNT_6ParamsE:
        .type           _ZN7cutlass13device_kernelIN5flash19enable_sm80_to_sm89INS1_16FlashAttnFwdSm80INS1_25CollectiveMainloopFwdSm80ILi4ELi1ELb0EN4cute5tupleIJNS5_1CILi128EEENS7_ILi64EEES8_EEELi128ENS_10bfloat16_tEfNS_4arch4Sm80ELb1ELb0ELb0ELb0ELb1ELb0ELb1ELb1EEENS1_21CollectiveEpilogueFwdINS6_IJS8_S8_S9_EEENS6_IJNS7_ILi1EEESH_SH_EEESB_SD_Li128ELb0ELb1ELb1ELb0EEENS1_30DynamicPersistentTileSchedulerILi128ELi128ELb1ELb1ELb0EEEEEEEEEvNT_6ParamsE,@function
        .size           _ZN7cutlass13device_kernelIN5flash19enable_sm80_to_sm89INS1_16FlashAttnFwdSm80INS1_25CollectiveMainloopFwdSm80ILi4ELi1ELb0EN4cute5tupleIJNS5_1CILi128EEENS7_ILi64EEES8_EEELi128ENS_10bfloat16_tEfNS_4arch4Sm80ELb1ELb0ELb0ELb0ELb1ELb0ELb1ELb1EEENS1_21CollectiveEpilogueFwdINS6_IJS8_S8_S9_EEENS6_IJNS7_ILi1EEESH_SH_EEESB_SD_Li128ELb0ELb1ELb1ELb0EEENS1_30DynamicPersistentTileSchedulerILi128ELi128ELb1ELb1ELb0EEEEEEEEEvNT_6ParamsE,(.L_x_21 - _ZN7cutlass13device_kernelIN5flash19enable_sm80_to_sm89INS1_16FlashAttnFwdSm80INS1_25CollectiveMainloopFwdSm80ILi4ELi1ELb0EN4cute5tupleIJNS5_1CILi128EEENS7_ILi64EEES8_EEELi128ENS_10bfloat16_tEfNS_4arch4Sm80ELb1ELb0ELb0ELb0ELb1ELb0ELb1ELb1EEENS1_21CollectiveEpilogueFwdINS6_IJS8_S8_S9_EEENS6_IJNS7_ILi1EEESH_SH_EEESB_SD_Li128ELb0ELb1ELb1ELb0EEENS1_30DynamicPersistentTileSchedulerILi128ELi128ELb1ELb1ELb0EEEEEEEEEvNT_6ParamsE)
        .other          _ZN7cutlass13device_kernelIN5flash19enable_sm80_to_sm89INS1_16FlashAttnFwdSm80INS1_25CollectiveMainloopFwdSm80ILi4ELi1ELb0EN4cute5tupleIJNS5_1CILi128EEENS7_ILi64EEES8_EEELi128ENS_10bfloat16_tEfNS_4arch4Sm80ELb1ELb0ELb0ELb0ELb1ELb0ELb1ELb1EEENS1_21CollectiveEpilogueFwdINS6_IJS8_S8_S9_EEENS6_IJNS7_ILi1EEESH_SH_EEESB_SD_Li128ELb0ELb1ELb1ELb0EEENS1_30DynamicPersistentTileSchedulerILi128ELi128ELb1ELb1ELb0EEEEEEEEEvNT_6ParamsE,@"STO_CUDA_ENTRY STV_DEFAULT"
_ZN7cutlass13device_kernelIN5flash19enable_sm80_to_sm89INS1_16FlashAttnFwdSm80INS1_25CollectiveMainloopFwdSm80ILi4ELi1ELb0EN4cute5tupleIJNS5_1CILi128EEENS7_ILi64EEES8_EEELi128ENS_10bfloat16_tEfNS_4arch4Sm80ELb1ELb0ELb0ELb0ELb1ELb0ELb1ELb1EEENS1_21CollectiveEpilogueFwdINS6_IJS8_S8_S9_EEENS6_IJNS7_ILi1EEESH_SH_EEESB_SD_Li128ELb0ELb1ELb1ELb0EEENS1_30DynamicPersistentTileSchedulerILi128ELi128ELb1ELb1ELb0EEEEEEEEEvNT_6ParamsE:
[----:B------:R-:W-:Y:S01]  /*0000*/  LDC R1, c[0x0][0x28] ;  /* 0x00000a00ff017b82 */ /* 0x000fe20000000800 */
[----:B------:R-:W-:Y:S05]  /*0010*/  EXIT ;  /* 0x000000000000794d */ /* 0x000fea0003800000 */
.L_x_9:
        /* <DEDUP_REMOVED lines=14> */
.L_x_21:


//--------------------- .text._ZN7cutlass13device_kernelIN5flash19enable_sm80_to_sm89INS1_16FlashAttnFwdSm80INS1_25CollectiveMainloopFwdSm80ILi8ELi1ELb1EN4cute5tupleIJNS5_1CILi128EEENS7_ILi112EEES8_EEELi128ENS_10bfloat16_tEfNS_4arch4Sm80ELb1ELb0ELb0ELb1ELb1ELb0ELb1ELb1EEENS1_21CollectiveEpilogueFwdINS6_IJS8_S8_S9_EEENS6_IJNS7_ILi1EEESH_SH_EEESB_SD_Li256ELb1ELb1ELb1ELb0EEENS1_36VarlenDynamicPersistentTileSchedulerILi128ELi112ELi256ELi256ELb1ELb1ELb0ELb1ELb1ELb1EEEEEEEEEvNT_6ParamsE --------------------------
	.section	.text._ZN7cutlass13device_kernelIN5flash19enable_sm80_to_sm89INS1_16FlashAttnFwdSm80INS1_25CollectiveMainloopFwdSm80ILi8ELi1ELb1EN4cute5tupleIJNS5_1CILi128EEENS7_ILi112EEES8_EEELi128ENS_10bfloat16_tEfNS_4arch4Sm80ELb1ELb0ELb0ELb1ELb1ELb0ELb1ELb1EEENS1_21CollectiveEpilogueFwdINS6_IJS8_S8_S9_EEENS6_IJNS7_ILi1EEESH_SH_EEESB_SD_Li256ELb1ELb1ELb1ELb0EEENS1_36VarlenDynamicPersistentTileSchedulerILi128ELi112ELi256ELi256ELb1ELb1ELb0ELb1ELb1ELb1EEEEEEEEEvNT_6ParamsE,"ax",@progbits
	.align	128
.text._ZN7cutlass13device_kernelIN5flash19enable_sm80_to_sm89INS1_16FlashAttnFwdSm80INS1_25CollectiveMainloopFwdSm80ILi8ELi1ELb1EN4cute5tupleIJNS5_1CILi128EEENS7_ILi112EEES8_EEELi128ENS_10bfloat16_tEfNS_4arch4Sm80ELb1ELb0ELb0ELb1ELb1ELb0ELb1ELb1EEENS1_21CollectiveEpilogueFwdINS6_IJS8_S8_S9_EEENS6_IJNS7_ILi1EEESH_SH_EEESB_SD_Li256ELb1ELb1ELb1ELb0EEENS1_36VarlenDynamicPersistentTileSchedulerILi128ELi112ELi256ELi256ELb1ELb1ELb0ELb1ELb1ELb1EEEEEEEEEvNT_6ParamsE:
        .type           _ZN7cutlass13device_kernelIN5flash19enable_sm80_to_sm89INS1_16FlashAttnFwdSm80INS1_25CollectiveMainloopFwdSm80ILi8ELi1ELb1EN4cute5tupleIJNS5_1CILi128EEENS7_ILi112EEES8_EEELi128ENS_10bfloat16_tEfNS_4arch4Sm80ELb1ELb0ELb0ELb1ELb1ELb0ELb1ELb1EEENS1_21CollectiveEpilogueFwdINS6_IJS8_S8_S9_EEENS6_IJNS7_ILi1EEESH_SH_EEESB_SD_Li256ELb1ELb1ELb1ELb0EEENS1_36VarlenDynamicPersistentTileSchedulerILi128ELi112ELi256ELi256ELb1ELb1ELb0ELb1ELb1ELb1EEEEEEEEEvNT_6ParamsE,@function
        .size           _ZN7cutlass13device_kernelIN5flash19enable_sm80_to_sm89INS1_16FlashAttnFwdSm80INS1_25CollectiveMainloopFwdSm80ILi8ELi1ELb1EN4cute5tupleIJNS5_1CILi128EEENS7_ILi112EEES8_EEELi128ENS_10bfloat16_tEfNS_4arch4Sm80ELb1ELb0ELb0ELb1ELb1ELb0ELb1ELb1EEENS1_21CollectiveEpilogueFwdINS6_IJS8_S8_S9_EEENS6_IJNS7_ILi1EEESH_SH_EEESB_SD_Li256ELb1ELb1ELb1ELb0EEENS1_36VarlenDynamicPersistentTileSchedulerILi128ELi112ELi256ELi256ELb1ELb1ELb0ELb1ELb1ELb1EEEEEEEEEvNT_6ParamsE,(.L_x_22 - _ZN7cutlass13device_kernelIN5flash19enable_sm80_to_sm89INS1_16FlashAttnFwdSm80INS1_25CollectiveMainloopFwdSm80ILi8ELi1ELb1EN4cute5tupleIJNS5_1CILi128EEENS7_ILi112EEES8_EEELi128ENS_10bfloat16_tEfNS_4arch4Sm80ELb1ELb0ELb0ELb1ELb1ELb0ELb1ELb1EEENS1_21CollectiveEpilogueFwdINS6_IJS8_S8_S9_EEENS6_IJNS7_ILi1EEESH_SH_EEESB_SD_Li256ELb1ELb1ELb1ELb0EEENS1_36VarlenDynamicPersistentTileSchedulerILi128ELi112ELi256ELi256ELb1ELb1ELb0ELb1ELb1ELb1EEEEEEEEEvNT_6ParamsE)
        .other          _ZN7cutlass13device_kernelIN5flash19enable_sm80_to_sm89INS1_16FlashAttnFwdSm80INS1_25CollectiveMainloopFwdSm80ILi8ELi1ELb1EN4cute5tupleIJNS5_1CILi128EEENS7_ILi112EEES8_EEELi128ENS_10bfloat16_tEfNS_4arch4Sm80ELb1ELb0ELb0ELb1ELb1ELb0ELb1ELb1EEENS1_21CollectiveEpilogueFwdINS6_IJS8_S8_S9_EEENS6_IJNS7_ILi1EEESH_SH_EEESB_SD_Li256ELb1ELb1ELb1ELb0EEENS1_36VarlenDynamicPersistentTileSchedulerILi128ELi112ELi256ELi256ELb1ELb1ELb0ELb1ELb1ELb1EEEEEEEEEvNT_6ParamsE,@"STO_CUDA_ENTRY STV_DEFAULT"
_ZN7cutlass13device_kernelIN5flash19enable_sm80_to_sm89INS1_16FlashAttnFwdSm80INS1_25CollectiveMainloopFwdSm80ILi8ELi1ELb1EN4cute5tupleIJNS5_1CILi128EEENS7_ILi112EEES8_EEELi128ENS_10bfloat16_tEfNS_4arch4Sm80ELb1ELb0ELb0ELb1ELb1ELb0ELb1ELb1EEENS1_21CollectiveEpilogueFwdINS6_IJS8_S8_S9_EEENS6_IJNS7_ILi1EEESH_SH_EEESB_SD_Li256ELb1ELb1ELb1ELb0EEENS1_36VarlenDynamicPersistentTileSchedulerILi128ELi112ELi256ELi256ELb1ELb1ELb0ELb1ELb1ELb1EEEEEEEEEvNT_6ParamsE:
[----:B------:R-:W-:Y:S01]  /*0000*/  LDC R1, c[0x0][0x28] ;  /* 0x00000a00ff017b82 */ /* 0x000fe20000000800 */
[----:B------:R-:W-:Y:S05]  /*0010*/  EXIT ;  /* 0x000000000000794d */ /* 0x000fea0003800000 */
.L_x_10:
        /* <DEDUP_REMOVED lines=14> */
.L_x_22:


//--------------------- .text._ZN7cutlass13device_kernelIN5flash19enable_sm80_to_sm89INS1_16FlashAttnFwdSm80INS1_25CollectiveMainloopFwdSm80ILi8ELi1ELb1EN4cute5tupleIJNS5_1CILi128EEENS7_ILi112EEES8_EEELi128ENS_10bfloat16_tEfNS_4arch4Sm80ELb1ELb0ELb0ELb1ELb1ELb1ELb1ELb1EEENS1_21CollectiveEpilogueFwdINS6_IJS8_S8_S9_EEENS6_IJNS7_ILi1EEESH_SH_EEESB_SD_Li256ELb1ELb1ELb1ELb0EEENS1_36VarlenDynamicPersistentTileSchedulerILi128ELi112ELi256ELi256ELb1ELb1ELb0ELb1ELb1ELb1EEEEEEEEEvNT_6ParamsE --------------------------
	.section	.text._ZN7cutlass13device_kernelIN5flash19enable_sm80_to_sm89INS1_16FlashAttnFwdSm80INS1_25CollectiveMainloopFwdSm80ILi8ELi1ELb1EN4cute5tupleIJNS5_1CILi128EEENS7_ILi112EEES8_EEELi128ENS_10bfloat16_tEfNS_4arch4Sm80ELb1ELb0ELb0ELb1ELb1ELb1ELb1ELb1EEENS1_21CollectiveEpilogueFwdINS6_IJS8_S8_S9_EEENS6_IJNS7_ILi1EEESH_SH_EEESB_SD_Li256ELb1ELb1ELb1ELb0EEENS1_36VarlenDynamicPersistentTileSchedulerILi128ELi112ELi256ELi256ELb1ELb1ELb0ELb1ELb1ELb1EEEEEEEEEvNT_6ParamsE,"ax",@progbits
	.align	128
.text._ZN7cutlass13device_kernelIN5flash19enable_sm80_to_sm89INS1_16FlashAttnFwdSm80INS1_25CollectiveMainloopFwdSm80ILi8ELi1ELb1EN4cute5tupleIJNS5_1CILi128EEENS7_ILi112EEES8_EEELi128ENS_10bfloat16_tEfNS_4arch4Sm80ELb1ELb0ELb0ELb1ELb1ELb1ELb1ELb1EEENS1_21CollectiveEpilogueFwdINS6_IJS8_S8_S9_EEENS6_IJNS7_ILi1EEESH_SH_EEESB_SD_Li256ELb1ELb1ELb1ELb0EEENS1_36VarlenDynamicPersistentTileSchedulerILi128ELi112ELi256ELi256ELb1ELb1ELb0ELb1ELb1ELb1EEEEEEEEEvNT_6ParamsE:
        .type           _ZN7cutlass13device_kernelIN5flash19enable_sm80_to_sm89INS1_16FlashAttnFwdSm80INS1_25CollectiveMainloopFwdSm80ILi8ELi1ELb1EN4cute5tupleIJNS5_1CILi128EEENS7_ILi112EEES8_EEELi128ENS_10bfloat16_tEfNS_4arch4Sm80ELb1ELb0ELb0ELb1ELb1ELb1ELb1ELb1EEENS1_21CollectiveEpilogueFwdINS6_IJS8_S8_S9_EEENS6_IJNS7_ILi1EEESH_SH_EEESB_SD_Li256ELb1ELb1ELb1ELb0EEENS1_36VarlenDynamicPersistentTileSchedulerILi128ELi112ELi256ELi256ELb1ELb1ELb0ELb1ELb1ELb1EEEEEEEEEvNT_6ParamsE,@function
        .size           _ZN7cutlass13device_kernelIN5flash19enable_sm80_to_sm89INS1_16FlashAttnFwdSm80INS1_25CollectiveMainloopFwdSm80ILi8ELi1ELb1EN4cute5tupleIJNS5_1CILi128EEENS7_ILi112EEES8_EEELi128ENS_10bfloat16_tEfNS_4arch4Sm80ELb1ELb0ELb0ELb1ELb1ELb1ELb1ELb1EEENS1_21CollectiveEpilogueFwdINS6_IJS8_S8_S9_EEENS6_IJNS7_ILi1EEESH_SH_EEESB_SD_Li256ELb1ELb1ELb1ELb0EEENS1_36VarlenDynamicPersistentTileSchedulerILi128ELi112ELi256ELi256ELb1ELb1ELb0ELb1ELb1ELb1EEEEEEEEEvNT_6ParamsE,(.L_x_23 - _ZN7cutlass13device_kernelIN5flash19enable_sm80_to_sm89INS1_16FlashAttnFwdSm80INS1_25CollectiveMainloopFwdSm80ILi8ELi1ELb1EN4cute5tupleIJNS5_1CILi128EEENS7_ILi112EEES8_EEELi128ENS_10bfloat16_tEfNS_4arch4Sm80ELb1ELb0ELb0ELb1ELb1ELb1ELb1ELb1EEENS1_21CollectiveEpilogueFwdINS6_IJS8_S8_S9_EEENS6_IJNS7_ILi1EEESH_SH_EEESB_SD_Li256ELb1ELb1ELb1ELb0EEENS1_36VarlenDynamicPersistentTileSchedulerILi128ELi112ELi256ELi256ELb1ELb1ELb0ELb1ELb1ELb1EEEEEEEEEvNT_6ParamsE)
        .other          _ZN7cutlass13device_kernelIN5flash19enable_sm80_to_sm89INS1_16FlashAttnFwdSm80INS1_25CollectiveMainloopFwdSm80ILi8ELi1ELb1EN4cute5tupleIJNS5_1CILi128EEENS7_ILi112EEES8_EEELi128ENS_10bfloat16_tEfNS_4arch4Sm80ELb1ELb0ELb0ELb1ELb1ELb1ELb1ELb1EEENS1_21CollectiveEpilogueFwdINS6_IJS8_S8_S9_EEENS6_IJNS7_ILi1EEESH_SH_EEESB_SD_Li256ELb1ELb1ELb1ELb0EEENS1_36VarlenDynamicPersistentTileSchedulerILi128ELi112ELi256ELi256ELb1ELb1ELb0ELb1ELb1ELb1EEEEEEEEEvNT_6ParamsE,@"STO_CUDA_ENTRY STV_DEFAULT"
_ZN7cutlass13device_kernelIN5flash19enable_sm80_to_sm89INS1_16FlashAttnFwdSm80INS1_25CollectiveMainloopFwdSm80ILi8ELi1ELb1EN4cute5tupleIJNS5_1CILi128EEENS7_ILi112EEES8_EEELi128ENS_10bfloat16_tEfNS_4arch4Sm80ELb1ELb0ELb0ELb1ELb1ELb1ELb1ELb1EEENS1_21CollectiveEpilogueFwdINS6_IJS8_S8_S9_EEENS6_IJNS7_ILi1EEESH_SH_EEESB_SD_Li256ELb1ELb1ELb1ELb0EEENS1_36VarlenDynamicPersistentTileSchedulerILi128ELi112ELi256ELi256ELb1ELb1ELb0ELb1ELb1ELb1EEEEEEEEEvNT_6ParamsE:
[----:B------:R-:W-:Y:S01]  /*0000*/  LDC R1, c[0x0][0x28] ;  /* 0x00000a00ff017b82 */ /* 0x000fe20000000800 */
[----:B------:R-:W-:Y:S05]  /*0010*/  EXIT ;  /* 0x000000000000794d */ /* 0x000fea0003800000 */
.L_x_11:
        /* <DEDUP_REMOVED lines=14> */
.L_x_23:


//--------------------- .nv.shared.reserved.0     --------------------------
	.section	.nv.shared.reserved.0,"aw",@nobits
	.weak		__nv_reservedSMEM_offset_0_alias
	.size		__nv_reservedSMEM_offset_0_alias, 0, 0
	.other		__nv_reservedSMEM_offset_0_alias,@"STO_CUDA_RESERVED_SHARED STV_DEFAULT"
__nv_reservedSMEM_offset_0_alias:
	.zero		0


//--------------------- .nv.global                --------------------------
	.section	.nv.global,"aw",@nobits
.nv.global:
	.type		_ZN78_INTERNAL_417c4976_42_flash_fwd_hdim128_bf16_paged_split_sm80_cu_8e232a79_32494cute1_E,@object
	.size		_ZN78_INTERNAL_417c4976_42_flash_fwd_hdim128_bf16_paged_split_sm80_cu_8e232a79_32494cute1_E,(_ZN78_INTERNAL_417c4976_42_flash_fwd_hdim128_bf16_paged_split_sm80_cu_8e232a79_32494cuda3std3__45__cpo6cbeginE - _ZN78_INTERNAL_417c4976_42_flash_fwd_hdim128_bf16_paged_split_sm80_cu_8e232a79_32494cute1_E)
_ZN78_INTERNAL_417c4976_42_flash_fwd_hdim128_bf16_paged_split_sm80_cu_8e232a79_32494cute1_E:
	.zero		1
	.type		_ZN78_INTERNAL_417c4976_42_flash_fwd_hdim128_bf16_paged_split_sm80_cu_8e232a79_32494cuda3std3__45__cpo6cbeginE,@object
	.size		_ZN78_INTERNAL_417c4976_42_flash_fwd_hdim128_bf16_paged_split_sm80_cu_8e232a79_32494cuda3std3__45__cpo6cbeginE,(_ZN78_INTERNAL_417c4976_42_flash_fwd_hdim128_bf16_paged_split_sm80_cu_8e232a79_32494cuda3std3__48in_placeE - _ZN78_INTERNAL_417c4976_42_flash_fwd_hdim128_bf16_paged_split_sm80_cu_8e232a79_32494cuda3std3__45__cpo6cbeginE)
_ZN78_INTERNAL_417c4976_42_flash_fwd_hdim128_bf16_paged_split_sm80_cu_8e232a79_32494cuda3std3__45__cpo6cbeginE:
	.zero		1
	.type		_ZN78_INTERNAL_417c4976_42_flash_fwd_hdim128_bf16_paged_split_sm80_cu_8e232a79_32494cuda3std3__48in_placeE,@object
	.size		_ZN78_INTERNAL_417c4976_42_flash_fwd_hdim128_bf16_paged_split_sm80_cu_8e232a79_32494cuda3std3__48in_placeE,(_ZN78_INTERNAL_417c4976_42_flash_fwd_hdim128_bf16_paged_split_sm80_cu_8e232a79_32494cuda3std6ranges3__45__cpo9iter_moveE - _ZN78_INTERNAL_417c4976_42_flash_fwd_hdim128_bf16_paged_split_sm80_cu_8e232a79_32494cuda3std3__48in_placeE)
_ZN78_INTERNAL_417c4976_42_flash_fwd_hdim128_bf16_paged_split_sm80_cu_8e232a79_32494cuda3std3__48in_placeE:
	.zero		1
	.type		_ZN78_INTERNAL_417c4976_42_flash_fwd_hdim128_bf16_paged_split_sm80_cu_8e232a79_32494cuda3std6ranges3__45__cpo9iter_moveE,@object
	.size		_ZN78_INTERNAL_417c4976_42_flash_fwd_hdim128_bf16_paged_split_sm80_cu_8e232a79_32494cuda3std6ranges3__45__cpo9iter_moveE,(_ZN78_INTERNAL_417c4976_42_flash_fwd_hdim128_bf16_paged_split_sm80_cu_8e232a79_32494cuda3std3__45__cpo5beginE - _ZN78_INTERNAL_417c4976_42_flash_fwd_hdim128_bf16_paged_split_sm80_cu_8e232a79_32494cuda3std6ranges3__45__cpo9iter_moveE)
_ZN78_INTERNAL_417c4976_42_flash_fwd_hdim128_bf16_paged_split_sm80_cu_8e232a79_32494cuda3std6ranges3__45__cpo9iter_moveE:
	.zero		1
	.type		_ZN78_INTERNAL_417c4976_42_flash_fwd_hdim128_bf16_paged_split_sm80_cu_8e232a79_32494cuda3std3__45__cpo5beginE,@object
	.size		_ZN78_INTERNAL_417c4976_42_flash_fwd_hdim128_bf16_paged_split_sm80_cu_8e232a79_32494cuda3std3__45__cpo5beginE,(_ZN78_INTERNAL_417c4976_42_flash_fwd_hdim128_bf16_paged_split_sm80_cu_8e232a79_32494cuda3std3__480_GLOBAL__N__417c4976_42_flash_fwd_hdim128_bf16_paged_split_sm80_cu_8e232a79_32496ignoreE - _ZN78_INTERNAL_417c4976_42_flash_fwd_hdim128_bf16_paged_split_sm80_cu_8e232a79_32494cuda3std3__45__cpo5beginE)
_ZN78_INTERNAL_417c4976_42_flash_fwd_hdim128_bf16_paged_split_sm80_cu_8e232a79_32494cuda3std3__45__cpo5beginE:
	.zero		1
	.type		_ZN78_INTERNAL_417c4976_42_flash_fwd_hdim128_bf16_paged_split_sm80_cu_8e232a79_32494cuda3std3__480_GLOBAL__N__417c4976_42_flash_fwd_hdim128_bf16_paged_split_sm80_cu_8e232a79_32496ignoreE,@object
	.size		_ZN78_INTERNAL_417c4976_42_flash_fwd_hdim128_bf16_paged_split_sm80_cu_8e232a79_32494cuda3std3__480_GLOBAL__N__417c4976_42_flash_fwd_hdim128_bf16_paged_split_sm80_cu_8e232a79_32496ignoreE,(_ZN78_INTERNAL_417c4976_42_flash_fwd_hdim128_bf16_paged_split_sm80_cu_8e232a79_32494cute7productE - _ZN78_INTERNAL_417c4976_42_flash_fwd_hdim128_bf16_paged_split_sm80_cu_8e232a79_32494cuda3std3__480_GLOBAL__N__417c4976_42_flash_fwd_hdim128_bf16_paged_split_sm80_cu_8e232a79_32496ignoreE)
_ZN78_INTERNAL_417c4976_42_flash_fwd_hdim128_bf16_paged_split_sm80_cu_8e232a79_32494cuda3std3__480_GLOBAL__N__417c4976_42_flash_fwd_hdim128_bf16_paged_split_sm80_cu_8e232a79_32496ignoreE:
	.zero		1
	.type		_ZN78_INTERNAL_417c4976_42_flash_fwd_hdim128_bf16_paged_split_sm80_cu_8e232a79_32494cute7productE,@object
	.size		_ZN78_INTERNAL_417c4976_42_flash_fwd_hdim128_bf16_paged_split_sm80_cu_8e232a79_32494cute7productE,(_ZN78_INTERNAL_417c4976_42_flash_fwd_hdim128_bf16_paged_split_sm80_cu_8e232a79_32494cuda3std3__45__cpo3endE - _ZN78_INTERNAL_417c4976_42_flash_fwd_hdim128_bf16_paged_split_sm80_cu_8e232a79_32494cute7productE)
_ZN78_INTERNAL_417c4976_42_flash_fwd_hdim128_bf16_paged_split_sm80_cu_8e232a79_32494cute7productE:
	.zero		1
	.type		_ZN78_INTERNAL_417c4976_42_flash_fwd_hdim128_bf16_paged_split_sm80_cu_8e232a79_32494cuda3std3__45__cpo3endE,@object
	.size		_ZN78_INTERNAL_417c4976_42_flash_fwd_hdim128_bf16_paged_split_sm80_cu_8e232a79_32494cuda3std3__45__cpo3endE,(_ZN78_INTERNAL_417c4976_42_flash_fwd_hdim128_bf16_paged_split_sm80_cu_8e232a79_32494cuda3std3__419piecewise_constructE - _ZN78_INTERNAL_417c4976_42_flash_fwd_hdim128_bf16_paged_split_sm80_cu_8e232a79_32494cuda3std3__45__cpo3endE)
_ZN78_INTERNAL_417c4976_42_flash_fwd_hdim128_bf16_paged_split_sm80_cu_8e232a79_32494cuda3std3__45__cpo3endE:
	.zero		1
	.type		_ZN78_INTERNAL_417c4976_42_flash_fwd_hdim128_bf16_paged_split_sm80_cu_8e232a79_32494cuda3std3__419piecewise_constructE,@object
	.size		_ZN78_INTERNAL_417c4976_42_flash_fwd_hdim128_bf16_paged_split_sm80_cu_8e232a79_32494cuda3std3__419piecewise_constructE,(_ZN78_INTERNAL_417c4976_42_flash_fwd_hdim128_bf16_paged_split_sm80_cu_8e232a79_32494cuda3std3__45__cpo4cendE - _ZN78_INTERNAL_417c4976_42_flash_fwd_hdim128_bf16_paged_split_sm80_cu_8e232a79_32494cuda3std3__419piecewise_constructE)
_ZN78_INTERNAL_417c4976_42_flash_fwd_hdim128_bf16_paged_split_sm80_cu_8e232a79_32494cuda3std3__419piecewise_constructE:
	.zero		1
	.type		_ZN78_INTERNAL_417c4976_42_flash_fwd_hdim128_bf16_paged_split_sm80_cu_8e232a79_32494cuda3std3__45__cpo4cendE,@object
	.size		_ZN78_INTERNAL_417c4976_42_flash_fwd_hdim128_bf16_paged_split_sm80_cu_8e232a79_32494cuda3std3__45__cpo4cendE,(_ZN78_INTERNAL_417c4976_42_flash_fwd_hdim128_bf16_paged_split_sm80_cu_8e232a79_32494cuda3std6ranges3__45__cpo4swapE - _ZN78_INTERNAL_417c4976_42_flash_fwd_hdim128_bf16_paged_split_sm80_cu_8e232a79_32494cuda3std3__45__cpo4cendE)
_ZN78_INTERNAL_417c4976_42_flash_fwd_hdim128_bf16_paged_split_sm80_cu_8e232a79_32494cuda3std3__45__cpo4cendE:
	.zero		1
	.type		_ZN78_INTERNAL_417c4976_42_flash_fwd_hdim128_bf16_paged_split_sm80_cu_8e232a79_32494cuda3std6ranges3__45__cpo4swapE,@object
	.size		_ZN78_INTERNAL_417c4976_42_flash_fwd_hdim128_bf16_paged_split_sm80_cu_8e232a79_32494cuda3std6ranges3__45__cpo4swapE,(.L_7 - _ZN78_INTERNAL_417c4976_42_flash_fwd_hdim128_bf16_paged_split_sm80_cu_8e232a79_32494cuda3std6ranges3__45__cpo4swapE)
_ZN78_INTERNAL_417c4976_42_flash_fwd_hdim128_bf16_paged_split_sm80_cu_8e232a79_32494cuda3std6ranges3__45__cpo4swapE:
	.zero		1
.L_7:


//--------------------- .nv.constant0._ZN7cutlass13device_kernelIN5flash19enable_sm80_to_sm89INS1_16FlashAttnFwdSm80INS1_25CollectiveMainloopFwdSm80ILi8ELi1ELb1EN4cute5tupleIJNS5_1CILi128EEES8_S8_EEELi128ENS_10bfloat16_tEfNS_4arch4Sm80ELb0ELb0ELb0ELb0ELb1ELb0ELb1ELb1EEENS1_21CollectiveEpilogueFwdIS9_NS6_IJNS7_ILi1EEESF_SF_EEESA_SC_Li256ELb0ELb1ELb1ELb0EEENS1_19SingleTileSchedulerILb0ELb1ELb1ELi128EEEEEEEEEvNT_6ParamsE --------------------------
	.section	.nv.constant0._ZN7cutlass13device_kernelIN5flash19enable_sm80_to_sm89INS1_16FlashAttnFwdSm80INS1_25CollectiveMainloopFwdSm80ILi8ELi1ELb1EN4cute5tupleIJNS5_1CILi128EEES8_S8_EEELi128ENS_10bfloat16_tEfNS_4arch4Sm80ELb0ELb0ELb0ELb0ELb1ELb0ELb1ELb1EEENS1_21CollectiveEpilogueFwdIS9_NS6_IJNS7_ILi1EEESF_SF_EEESA_SC_Li256ELb0ELb1ELb1ELb0EEENS1_19SingleTileSchedulerILb0ELb1ELb1ELi128EEEEEEEEEvNT_6ParamsE,"a",@progbits
	.sectionflags	@""
	.align	4
.nv.constant0._ZN7cutlass13device_kernelIN5flash19enable_sm80_to_sm89INS1_16FlashAttnFwdSm80INS1_25CollectiveMainloopFwdSm80ILi8ELi1ELb1EN4cute5tupleIJNS5_1CILi128EEES8_S8_EEELi128ENS_10bfloat16_tEfNS_4arch4Sm80ELb0ELb0ELb0ELb0ELb1ELb0ELb1ELb1EEENS1_21CollectiveEpilogueFwdIS9_NS6_IJNS7_ILi1EEESF_SF_EEESA_SC_Li256ELb0ELb1ELb1ELb0EEENS1_19SingleTileSchedulerILb0ELb1ELb1ELi128EEEEEEEEEvNT_6ParamsE:
	.zero		1576


//--------------------- .nv.constant0._ZN7cutlass13device_kernelIN5flash19enable_sm80_to_sm89INS1_16FlashAttnFwdSm80INS1_25CollectiveMainloopFwdSm80ILi8ELi1ELb1EN4cute5tupleIJNS5_1CILi128EEENS7_ILi96EEES8_EEELi128ENS_10bfloat16_tEfNS_4arch4Sm80ELb0ELb1ELb0ELb0ELb1ELb0ELb1ELb1EEENS1_21CollectiveEpilogueFwdINS6_IJS8_S8_S9_EEENS6_IJNS7_ILi1EEESH_SH_EEESB_SD_Li256ELb0ELb1ELb1ELb0EEENS1_19SingleTileSchedulerILb0ELb1ELb1ELi128EEEEEEEEEvNT_6ParamsE --------------------------
	.section	.nv.constant0._ZN7cutlass13device_kernelIN5flash19enable_sm80_to_sm89INS1_16FlashAttnFwdSm80INS1_25CollectiveMainloopFwdSm80ILi8ELi1ELb1EN4cute5tupleIJNS5_1CILi128EEENS7_ILi96EEES8_EEELi128ENS_10bfloat16_tEfNS_4arch4Sm80ELb0ELb1ELb0ELb0ELb1ELb0ELb1ELb1EEENS1_21CollectiveEpilogueFwdINS6_IJS8_S8_S9_EEENS6_IJNS7_ILi1EEESH_SH_EEESB_SD_Li256ELb0ELb1ELb1ELb0EEENS1_19SingleTileSchedulerILb0ELb1ELb1ELi128EEEEEEEEEvNT_6ParamsE,"a",@progbits
	.sectionflags	@""
	.align	4
.nv.constant0._ZN7cutlass13device_kernelIN5flash19enable_sm80_to_sm89INS1_16FlashAttnFwdSm80INS1_25CollectiveMainloopFwdSm80ILi8ELi1ELb1EN4cute5tupleIJNS5_1CILi128EEENS7_ILi96EEES8_EEELi128ENS_10bfloat16_tEfNS_4arch4Sm80ELb0ELb1ELb0ELb0ELb1ELb0ELb1ELb1EEENS1_21CollectiveEpilogueFwdINS6_IJS8_S8_S9_EEENS6_IJNS7_ILi1EEESH_SH_EEESB_SD_Li256ELb0ELb1ELb1ELb0EEENS1_19SingleTileSchedulerILb0ELb1ELb1ELi128EEEEEEEEEvNT_6ParamsE:
	.zero		1576


//--------------------- .nv.constant0._ZN7cutlass13device_kernelIN5flash19enable_sm80_to_sm89INS1_16FlashAttnFwdSm80INS1_25CollectiveMainloopFwdSm80ILi8ELi1ELb1EN4cute5tupleIJNS5_1CILi128EEES8_S8_EEELi128ENS_10bfloat16_tEfNS_4arch4Sm80ELb1ELb0ELb0ELb0ELb1ELb0ELb1ELb1EEENS1_21CollectiveEpilogueFwdIS9_NS6_IJNS7_ILi1EEESF_SF_EEESA_SC_Li256ELb0ELb1ELb1ELb0EEENS1_30DynamicPersistentTileSchedulerILi256ELi256ELb1ELb1ELb0EEEEEEEEEvNT_6ParamsE --------------------------
	.section	.nv.constant0._ZN7cutlass13device_kernelIN5flash19enable_sm80_to_sm89INS1_16FlashAttnFwdSm80INS1_25CollectiveMainloopFwdSm80ILi8ELi1ELb1EN4cute5tupleIJNS5_1CILi128EEES8_S8_EEELi128ENS_10bfloat16_tEfNS_4arch4Sm80ELb1ELb0ELb0ELb0ELb1ELb0ELb1ELb1EEENS1_21CollectiveEpilogueFwdIS9_NS6_IJNS7_ILi1EEESF_SF_EEESA_SC_Li256ELb0ELb1ELb1ELb0EEENS1_30DynamicPersistentTileSchedulerILi256ELi256ELb1ELb1ELb0EEEEEEEEEvNT_6ParamsE,"a",@progbits
	.sectionflags	@""
	.align	4
.nv.constant0._ZN7cutlass13device_kernelIN5flash19enable_sm80_to_sm89INS1_16FlashAttnFwdSm80INS1_25CollectiveMainloopFwdSm80ILi8ELi1ELb1EN4cute5tupleIJNS5_1CILi128EEES8_S8_EEELi128ENS_10bfloat16_tEfNS_4arch4Sm80ELb1ELb0ELb0ELb0ELb1ELb0ELb1ELb1EEENS1_21CollectiveEpilogueFwdIS9_NS6_IJNS7_ILi1EEESF_SF_EEESA_SC_Li256ELb0ELb1ELb1ELb0EEENS1_30DynamicPersistentTileSchedulerILi256ELi256ELb1ELb1ELb0EEEEEEEEEvNT_6ParamsE:
	.zero		1592


//--------------------- .nv.constant0._ZN7cutlass13device_kernelIN5flash19enable_sm80_to_sm89INS1_16FlashAttnFwdSm80INS1_25CollectiveMainloopFwdSm80ILi4ELi1ELb0EN4cute5tupleIJNS5_1CILi128EEENS7_ILi64EEES8_EEELi128ENS_10bfloat16_tEfNS_4arch4Sm80ELb0ELb0ELb0ELb0ELb1ELb0ELb1ELb1EEENS1_21CollectiveEpilogueFwdINS6_IJS8_S8_S9_EEENS6_IJNS7_ILi1EEESH_SH_EEESB_SD_Li128ELb0ELb1ELb1ELb0EEENS1_19SingleTileSchedulerILb0ELb1ELb1ELi128EEEEEEEEEvNT_6ParamsE --------------------------
	.section	.nv.constant0._ZN7cutlass13device_kernelIN5flash19enable_sm80_to_sm89INS1_16FlashAttnFwdSm80INS1_25CollectiveMainloopFwdSm80ILi4ELi1ELb0EN4cute5tupleIJNS5_1CILi128EEENS7_ILi64EEES8_EEELi128ENS_10bfloat16_tEfNS_4arch4Sm80ELb0ELb0ELb0ELb0ELb1ELb0ELb1ELb1EEENS1_21CollectiveEpilogueFwdINS6_IJS8_S8_S9_EEENS6_IJNS7_ILi1EEESH_SH_EEESB_SD_Li128ELb0ELb1ELb1ELb0EEENS1_19SingleTileSchedulerILb0ELb1ELb1ELi128EEEEEEEEEvNT_6ParamsE,"a",@progbits
	.sectionflags	@""
	.align	4
.nv.constant0._ZN7cutlass13device_kernelIN5flash19enable_sm80_to_sm89INS1_16FlashAttnFwdSm80INS1_25CollectiveMainloopFwdSm80ILi4ELi1ELb0EN4cute5tupleIJNS5_1CILi128EEENS7_ILi64EEES8_EEELi128ENS_10bfloat16_tEfNS_4arch4Sm80ELb0ELb0ELb0ELb0ELb1ELb0ELb1ELb1EEENS1_21CollectiveEpilogueFwdINS6_IJS8_S8_S9_EEENS6_IJNS7_ILi1EEESH_SH_EEESB_SD_Li128ELb0ELb1ELb1ELb0EEENS1_19SingleTileSchedulerILb0ELb1ELb1ELi128EEEEEEEEEvNT_6ParamsE:
	.zero		1576


//--------------------- .nv.constant0._ZN7cutlass13device_kernelIN5flash19enable_sm80_to_sm89INS1_16FlashAttnFwdSm80INS1_25CollectiveMainloopFwdSm80ILi8ELi1ELb1EN4cute5tupleIJNS5_1CILi128EEENS7_ILi112EEES8_EEELi128ENS_10bfloat16_tEfNS_4arch4Sm80ELb0ELb0ELb0ELb1ELb1ELb0ELb1ELb1EEENS1_21CollectiveEpilogueFwdINS6_IJS8_S8_S9_EEENS6_IJNS7_ILi1EEESH_SH_EEESB_SD_Li256ELb1ELb1ELb1ELb0EEENS1_36VarlenDynamicPersistentTileSchedulerILi128ELi112ELi256ELi256ELb1ELb1ELb0ELb0ELb1ELb1EEEEEEEEEvNT_6ParamsE --------------------------
	.section	.nv.constant0._ZN7cutlass13device_kernelIN5flash19enable_sm80_to_sm89INS1_16FlashAttnFwdSm80INS1_25CollectiveMainloopFwdSm80ILi8ELi1ELb1EN4cute5tupleIJNS5_1CILi128EEENS7_ILi112EEES8_EEELi128ENS_10bfloat16_tEfNS_4arch4Sm80ELb0ELb0ELb0ELb1ELb1ELb0ELb1ELb1EEENS1_21CollectiveEpilogueFwdINS6_IJS8_S8_S9_EEENS6_IJNS7_ILi1EEESH_SH_EEESB_SD_Li256ELb1ELb1ELb1ELb0EEENS1_36VarlenDynamicPersistentTileSchedulerILi128ELi112ELi256ELi256ELb1ELb1ELb0ELb0ELb1ELb1EEEEEEEEEvNT_6ParamsE,"a",@progbits
	.sectionflags	@""
	.align	4
.nv.constant0._ZN7cutlass13device_kernelIN5flash19enable_sm80_to_sm89INS1_16FlashAttnFwdSm80INS1_25CollectiveMainloopFwdSm80ILi8ELi1ELb1EN4cute5tupleIJNS5_1CILi128EEENS7_ILi112EEES8_EEELi128ENS_10bfloat16_tEfNS_4arch4Sm80ELb0ELb0ELb0ELb1ELb1ELb0ELb1ELb1EEENS1_21CollectiveEpilogueFwdINS6_IJS8_S8_S9_EEENS6_IJNS7_ILi1EEESH_SH_EEESB_SD_Li256ELb1ELb1ELb1ELb0EEENS1_36VarlenDynamicPersistentTileSchedulerILi128ELi112ELi256ELi256ELb1ELb1ELb0ELb0ELb1ELb1EEEEEEEEEvNT_6ParamsE:
	.zero		1608


//--------------------- .nv.constant0._ZN7cutlass13device_kernelIN5flash19enable_sm80_to_sm89INS1_16FlashAttnFwdSm80INS1_25CollectiveMainloopFwdSm80ILi8ELi1ELb1EN4cute5tupleIJNS5_1CILi128EEENS7_ILi112EEES8_EEELi128ENS_10bfloat16_tEfNS_4arch4Sm80ELb0ELb0ELb0ELb1ELb1ELb1ELb1ELb1EEENS1_21CollectiveEpilogueFwdINS6_IJS8_S8_S9_EEENS6_IJNS7_ILi1EEESH_SH_EEESB_SD_Li256ELb1ELb1ELb1ELb0EEENS1_36VarlenDynamicPersistentTileSchedulerILi128ELi112ELi256ELi256ELb1ELb1ELb0ELb0ELb1ELb1EEEEEEEEEvNT_6ParamsE --------------------------
	.section	.nv.constant0._ZN7cutlass13device_kernelIN5flash19enable_sm80_to_sm89INS1_16FlashAttnFwdSm80INS1_25CollectiveMainloopFwdSm80ILi8ELi1ELb1EN4cute5tupleIJNS5_1CILi128EEENS7_ILi112EEES8_EEELi128ENS_10bfloat16_tEfNS_4arch4Sm80ELb0ELb0ELb0ELb1ELb1ELb1ELb1ELb1EEENS1_21CollectiveEpilogueFwdINS6_IJS8_S8_S9_EEENS6_IJNS7_ILi1EEESH_SH_EEESB_SD_Li256ELb1ELb1ELb1ELb0EEENS1_36VarlenDynamicPersistentTileSchedulerILi128ELi112ELi256ELi256ELb1ELb1ELb0ELb0ELb1ELb1EEEEEEEEEvNT_6ParamsE,"a",@progbits
	.sectionflags	@""
	.align	4
.nv.constant0._ZN7cutlass13device_kernelIN5flash19enable_sm80_to_sm89INS1_16FlashAttnFwdSm80INS1_25CollectiveMainloopFwdSm80ILi8ELi1ELb1EN4cute5tupleIJNS5_1CILi128EEENS7_ILi112EEES8_EEELi128ENS_10bfloat16_tEfNS_4arch4Sm80ELb0ELb0ELb0ELb1ELb1ELb1ELb1ELb1EEENS1_21CollectiveEpilogueFwdINS6_IJS8_S8_S9_EEENS6_IJNS7_ILi1EEESH_SH_EEESB_SD_Li256ELb1ELb1ELb1ELb0EEENS1_36VarlenDynamicPersistentTileSchedulerILi128ELi112ELi256ELi256ELb1ELb1ELb0ELb0ELb1ELb1EEEEEEEEEvNT_6ParamsE:
	.zero		1608


//--------------------- .nv.constant0._ZN7cutlass13device_kernelIN5flash19enable_sm80_to_sm89INS1_16FlashAttnFwdSm80INS1_25CollectiveMainloopFwdSm80ILi4ELi1ELb0EN4cute5tupleIJNS5_1CILi128EEENS7_ILi48EEES8_EEELi128ENS_10bfloat16_tEfNS_4arch4Sm80ELb0ELb1ELb0ELb0ELb1ELb0ELb1ELb1EEENS1_21CollectiveEpilogueFwdINS6_IJS8_S8_S9_EEENS6_IJNS7_ILi1EEESH_SH_EEESB_SD_Li128ELb0ELb1ELb1ELb0EEENS1_19SingleTileSchedulerILb0ELb1ELb1ELi128EEEEEEEEEvNT_6ParamsE --------------------------
	.section	.nv.constant0._ZN7cutlass13device_kernelIN5flash19enable_sm80_to_sm89INS1_16FlashAttnFwdSm80INS1_25CollectiveMainloopFwdSm80ILi4ELi1ELb0EN4cute5tupleIJNS5_1CILi128EEENS7_ILi48EEES8_EEELi128ENS_10bfloat16_tEfNS_4arch4Sm80ELb0ELb1ELb0ELb0ELb1ELb0ELb1ELb1EEENS1_21CollectiveEpilogueFwdINS6_IJS8_S8_S9_EEENS6_IJNS7_ILi1EEESH_SH_EEESB_SD_Li128ELb0ELb1ELb1ELb0EEENS1_19SingleTileSchedulerILb0ELb1ELb1ELi128EEEEEEEEEvNT_6ParamsE,"a",@progbits
	.sectionflags	@""
	.align	4
.nv.constant0._ZN7cutlass13device_kernelIN5flash19enable_sm80_to_sm89INS1_16FlashAttnFwdSm80INS1_25CollectiveMainloopFwdSm80ILi4ELi1ELb0EN4cute5tupleIJNS5_1CILi128EEENS7_ILi48EEES8_EEELi128ENS_10bfloat16_tEfNS_4arch4Sm80ELb0ELb1ELb0ELb0ELb1ELb0ELb1ELb1EEENS1_21CollectiveEpilogueFwdINS6_IJS8_S8_S9_EEENS6_IJNS7_ILi1EEESH_SH_EEESB_SD_Li128ELb0ELb1ELb1ELb0EEENS1_19SingleTileSchedulerILb0ELb1ELb1ELi128EEEEEEEEEvNT_6ParamsE:
	.zero		1576


//--------------------- .nv.constant0._ZN7cutlass13device_kernelIN5flash19enable_sm80_to_sm89INS1_16FlashAttnFwdSm80INS1_25CollectiveMainloopFwdSm80ILi8ELi1ELb1EN4cute5tupleIJNS5_1CILi128EEENS7_ILi96EEES8_EEELi128ENS_10bfloat16_tEfNS_4arch4Sm80ELb0ELb1ELb0ELb1ELb1ELb0ELb1ELb1EEENS1_21CollectiveEpilogueFwdINS6_IJS8_S8_S9_EEENS6_IJNS7_ILi1EEESH_SH_EEESB_SD_Li256ELb1ELb1ELb1ELb0EEENS1_36VarlenDynamicPersistentTileSchedulerILi128ELi96ELi256ELi256ELb1ELb1ELb0ELb1ELb0ELb1EEEEEEEEEvNT_6ParamsE --------------------------
	.section	.nv.constant0._ZN7cutlass13device_kernelIN5flash19enable_sm80_to_sm89INS1_16FlashAttnFwdSm80INS1_25CollectiveMainloopFwdSm80ILi8ELi1ELb1EN4cute5tupleIJNS5_1CILi128EEENS7_ILi96EEES8_EEELi128ENS_10bfloat16_tEfNS_4arch4Sm80ELb0ELb1ELb0ELb1ELb1ELb0ELb1ELb1EEENS1_21CollectiveEpilogueFwdINS6_IJS8_S8_S9_EEENS6_IJNS7_ILi1EEESH_SH_EEESB_SD_Li256ELb1ELb1ELb1ELb0EEENS1_36VarlenDynamicPersistentTileSchedulerILi128ELi96ELi256ELi256ELb1ELb1ELb0ELb1ELb0ELb1EEEEEEEEEvNT_6ParamsE,"a",@progbits
	.sectionflags	@""
	.align	4
.nv.constant0._ZN7cutlass13device_kernelIN5flash19enable_sm80_to_sm89INS1_16FlashAttnFwdSm80INS1_25CollectiveMainloopFwdSm80ILi8ELi1ELb1EN4cute5tupleIJNS5_1CILi128EEENS7_ILi96EEES8_EEELi128ENS_10bfloat16_tEfNS_4arch4Sm80ELb0ELb1ELb0ELb1ELb1ELb0ELb1ELb1EEENS1_21CollectiveEpilogueFwdINS6_IJS8_S8_S9_EEENS6_IJNS7_ILi1EEESH_SH_EEESB_SD_Li256ELb1ELb1ELb1ELb0EEENS1_36VarlenDynamicPersistentTileSchedulerILi128ELi96ELi256ELi256ELb1ELb1ELb0ELb1ELb0ELb1EEEEEEEEEvNT_6ParamsE:
	.zero		1608


//--------------------- .nv.constant0._ZN7cutlass13device_kernelIN5flash19enable_sm80_to_sm89INS1_16FlashAttnFwdSm80INS1_25CollectiveMainloopFwdSm80ILi8ELi1ELb1EN4cute5tupleIJNS5_1CILi128EEENS7_ILi96EEES8_EEELi128ENS_10bfloat16_tEfNS_4arch4Sm80ELb0ELb1ELb0ELb1ELb1ELb1ELb1ELb1EEENS1_21CollectiveEpilogueFwdINS6_IJS8_S8_S9_EEENS6_IJNS7_ILi1EEESH_SH_EEESB_SD_Li256ELb1ELb1ELb1ELb0EEENS1_36VarlenDynamicPersistentTileSchedulerILi128ELi96ELi256ELi256ELb1ELb1ELb0ELb1ELb0ELb1EEEEEEEEEvNT_6ParamsE --------------------------
	.section	.nv.constant0._ZN7cutlass13device_kernelIN5flash19enable_sm80_to_sm89INS1_16FlashAttnFwdSm80INS1_25CollectiveMainloopFwdSm80ILi8ELi1ELb1EN4cute5tupleIJNS5_1CILi128EEENS7_ILi96EEES8_EEELi128ENS_10bfloat16_tEfNS_4arch4Sm80ELb0ELb1ELb0ELb1ELb1ELb1ELb1ELb1EEENS1_21CollectiveEpilogueFwdINS6_IJS8_S8_S9_EEENS6_IJNS7_ILi1EEESH_SH_EEESB_SD_Li256ELb1ELb1ELb1ELb0EEENS1_36VarlenDynamicPersistentTileSchedulerILi128ELi96ELi256ELi256ELb1ELb1ELb0ELb1ELb0ELb1EEEEEEEEEvNT_6ParamsE,"a",@progbits
	.sectionflags	@""
	.align	4
.nv.constant0._ZN7cutlass13device_kernelIN5flash19enable_sm80_to_sm89INS1_16FlashAttnFwdSm80INS1_25CollectiveMainloopFwdSm80ILi8ELi1ELb1EN4cute5tupleIJNS5_1CILi128EEENS7_ILi96EEES8_EEELi128ENS_10bfloat16_tEfNS_4arch4Sm80ELb0ELb1ELb0ELb1ELb1ELb1ELb1ELb1EEENS1_21CollectiveEpilogueFwdINS6_IJS8_S8_S9_EEENS6_IJNS7_ILi1EEESH_SH_EEESB_SD_Li256ELb1ELb1ELb1ELb0EEENS1_36VarlenDynamicPersistentTileSchedulerILi128ELi96ELi256ELi256ELb1ELb1ELb0ELb1ELb0ELb1EEEEEEEEEvNT_6ParamsE:
	.zero		1608


//--------------------- .nv.constant0._ZN7cutlass13device_kernelIN5flash19enable_sm80_to_sm89INS1_16FlashAttnFwdSm80INS1_25CollectiveMainloopFwdSm80ILi4ELi1ELb0EN4cute5tupleIJNS5_1CILi128EEENS7_ILi64EEES8_EEELi128ENS_10bfloat16_tEfNS_4arch4Sm80ELb1ELb0ELb0ELb0ELb1ELb0ELb1ELb1EEENS1_21CollectiveEpilogueFwdINS6_IJS8_S8_S9_EEENS6_IJNS7_ILi1EEESH_SH_EEESB_SD_Li128ELb0ELb1ELb1ELb0EEENS1_30DynamicPersistentTileSchedulerILi128ELi128ELb1ELb1ELb0EEEEEEEEEvNT_6ParamsE --------------------------
	.section	.nv.constant0._ZN7cutlass13device_kernelIN5flash19enable_sm80_to_sm89INS1_16FlashAttnFwdSm80INS1_25CollectiveMainloopFwdSm80ILi4ELi1ELb0EN4cute5tupleIJNS5_1CILi128EEENS7_ILi64EEES8_EEELi128ENS_10bfloat16_tEfNS_4arch4Sm80ELb1ELb0ELb0ELb0ELb1ELb0ELb1ELb1EEENS1_21CollectiveEpilogueFwdINS6_IJS8_S8_S9_EEENS6_IJNS7_ILi1EEESH_SH_EEESB_SD_Li128ELb0ELb1ELb1ELb0EEENS1_30DynamicPersistentTileSchedulerILi128ELi128ELb1ELb1ELb0EEEEEEEEEvNT_6ParamsE,"a",@progbits
	.sectionflags	@""
	.align	4
.nv.constant0._ZN7cutlass13device_kernelIN5flash19enable_sm80_to_sm89INS1_16FlashAttnFwdSm80INS1_25CollectiveMainloopFwdSm80ILi4ELi1ELb0EN4cute5tupleIJNS5_1CILi128EEENS7_ILi64EEES8_EEELi128ENS_10bfloat16_tEfNS_4arch4Sm80ELb1ELb0ELb0ELb0ELb1ELb0ELb1ELb1EEENS1_21CollectiveEpilogueFwdINS6_IJS8_S8_S9_EEENS6_IJNS7_ILi1EEESH_SH_EEESB_SD_Li128ELb0ELb1ELb1ELb0EEENS1_30DynamicPersistentTileSchedulerILi128ELi128ELb1ELb1ELb0EEEEEEEEEvNT_6ParamsE:
	.zero		1592


//--------------------- .nv.constant0._ZN7cutlass13device_kernelIN5flash19enable_sm80_to_sm89INS1_16FlashAttnFwdSm80INS1_25CollectiveMainloopFwdSm80ILi8ELi1ELb1EN4cute5tupleIJNS5_1CILi128EEENS7_ILi112EEES8_EEELi128ENS_10bfloat16_tEfNS_4arch4Sm80ELb1ELb0ELb0ELb1ELb1ELb0ELb1ELb1EEENS1_21CollectiveEpilogueFwdINS6_IJS8_S8_S9_EEENS6_IJNS7_ILi1EEESH_SH_EEESB_SD_Li256ELb1ELb1ELb1ELb0EEENS1_36VarlenDynamicPersistentTileSchedulerILi128ELi112ELi256ELi256ELb1ELb1ELb0ELb1ELb1ELb1EEEEEEEEEvNT_6ParamsE --------------------------
	.section	.nv.constant0._ZN7cutlass13device_kernelIN5flash19enable_sm80_to_sm89INS1_16FlashAttnFwdSm80INS1_25CollectiveMainloopFwdSm80ILi8ELi1ELb1EN4cute5tupleIJNS5_1CILi128EEENS7_ILi112EEES8_EEELi128ENS_10bfloat16_tEfNS_4arch4Sm80ELb1ELb0ELb0ELb1ELb1ELb0ELb1ELb1EEENS1_21CollectiveEpilogueFwdINS6_IJS8_S8_S9_EEENS6_IJNS7_ILi1EEESH_SH_EEESB_SD_Li256ELb1ELb1ELb1ELb0EEENS1_36VarlenDynamicPersistentTileSchedulerILi128ELi112ELi256ELi256ELb1ELb1ELb0ELb1ELb1ELb1EEEEEEEEEvNT_6ParamsE,"a",@progbits
	.sectionflags	@""
	.align	4
.nv.constant0._ZN7cutlass13device_kernelIN5flash19enable_sm80_to_sm89INS1_16FlashAttnFwdSm80INS1_25CollectiveMainloopFwdSm80ILi8ELi1ELb1EN4cute5tupleIJNS5_1CILi128EEENS7_ILi112EEES8_EEELi128ENS_10bfloat16_tEfNS_4arch4Sm80ELb1ELb0ELb0ELb1ELb1ELb0ELb1ELb1EEENS1_21CollectiveEpilogueFwdINS6_IJS8_S8_S9_EEENS6_IJNS7_ILi1EEESH_SH_EEESB_SD_Li256ELb1ELb1ELb1ELb0EEENS1_36VarlenDynamicPersistentTileSchedulerILi128ELi112ELi256ELi256ELb1ELb1ELb0ELb1ELb1ELb1EEEEEEEEEvNT_6ParamsE:
	.zero		1608


//--------------------- .nv.constant0._ZN7cutlass13device_kernelIN5flash19enable_sm80_to_sm89INS1_16FlashAttnFwdSm80INS1_25CollectiveMainloopFwdSm80ILi8ELi1ELb1EN4cute5tupleIJNS5_1CILi128EEENS7_ILi112EEES8_EEELi128ENS_10bfloat16_tEfNS_4arch4Sm80ELb1ELb0ELb0ELb1ELb1ELb1ELb1ELb1EEENS1_21CollectiveEpilogueFwdINS6_IJS8_S8_S9_EEENS6_IJNS7_ILi1EEESH_SH_EEESB_SD_Li256ELb1ELb1ELb1ELb0EEENS1_36VarlenDynamicPersistentTileSchedulerILi128ELi112ELi256ELi256ELb1ELb1ELb0ELb1ELb1ELb1EEEEEEEEEvNT_6ParamsE --------------------------
	.section	.nv.constant0._ZN7cutlass13device_kernelIN5flash19enable_sm80_to_sm89INS1_16FlashAttnFwdSm80INS1_25CollectiveMainloopFwdSm80ILi8ELi1ELb1EN4cute5tupleIJNS5_1CILi128EEENS7_ILi112EEES8_EEELi128ENS_10bfloat16_tEfNS_4arch4Sm80ELb1ELb0ELb0ELb1ELb1ELb1ELb1ELb1EEENS1_21CollectiveEpilogueFwdINS6_IJS8_S8_S9_EEENS6_IJNS7_ILi1EEESH_SH_EEESB_SD_Li256ELb1ELb1ELb1ELb0EEENS1_36VarlenDynamicPersistentTileSchedulerILi128ELi112ELi256ELi256ELb1ELb1ELb0ELb1ELb1ELb1EEEEEEEEEvNT_6ParamsE,"a",@progbits
	.sectionflags	@""
	.align	4
.nv.constant0._ZN7cutlass13device_kernelIN5flash19enable_sm80_to_sm89INS1_16FlashAttnFwdSm80INS1_25CollectiveMainloopFwdSm80ILi8ELi1ELb1EN4cute5tupleIJNS5_1CILi128EEENS7_ILi112EEES8_EEELi128ENS_10bfloat16_tEfNS_4arch4Sm80ELb1ELb0ELb0ELb1ELb1ELb1ELb1ELb1EEENS1_21CollectiveEpilogueFwdINS6_IJS8_S8_S9_EEENS6_IJNS7_ILi1EEESH_SH_EEESB_SD_Li256ELb1ELb1ELb1ELb0EEENS1_36VarlenDynamicPersistentTileSchedulerILi128ELi112ELi256ELi256ELb1ELb1ELb0ELb1ELb1ELb1EEEEEEEEEvNT_6ParamsE:
	.zero		1608


//--------------------- SYMBOLS --------------------------

	.type		.nv.reservedSmem.offset0,@object
	.size		.nv.reservedSmem.offset0,0x4
